//
// Generated by NVIDIA NVVM Compiler
//
// Compiler Build ID: CL-36424714
// Cuda compilation tools, release 13.0, V13.0.88
// Based on NVVM 20.0.0
//

.version 9.0
.target sm_100
.address_size 64

	// .globl	postprocess_pad_u8_to_nchw_f32

.visible .entry postprocess_pad_u8_to_nchw_f32(
	.param .u64 .ptr .align 1 postprocess_pad_u8_to_nchw_f32_param_0,
	.param .u64 .ptr .align 1 postprocess_pad_u8_to_nchw_f32_param_1,
	.param .u32 postprocess_pad_u8_to_nchw_f32_param_2,
	.param .u32 postprocess_pad_u8_to_nchw_f32_param_3,
	.param .u32 postprocess_pad_u8_to_nchw_f32_param_4,
	.param .u32 postprocess_pad_u8_to_nchw_f32_param_5,
	.param .u32 postprocess_pad_u8_to_nchw_f32_param_6,
	.param .u32 postprocess_pad_u8_to_nchw_f32_param_7,
	.param .u8 postprocess_pad_u8_to_nchw_f32_param_8,
	.param .f32 postprocess_pad_u8_to_nchw_f32_param_9,
	.param .u64 .ptr .align 1 postprocess_pad_u8_to_nchw_f32_param_10,
	.param .u64 .ptr .align 1 postprocess_pad_u8_to_nchw_f32_param_11,
	.param .u32 postprocess_pad_u8_to_nchw_f32_param_12
)
{
	.reg .pred 	%p<22>;
	.reg .b16 	%rs<29>;
	.reg .b32 	%r<35>;
	.reg .b32 	%f<42>;
	.reg .b64 	%rd<27>;

	ld.param.u64 	%rd9, [postprocess_pad_u8_to_nchw_f32_param_0];
	ld.param.u64 	%rd10, [postprocess_pad_u8_to_nchw_f32_param_1];
	ld.param.u32 	%r5, [postprocess_pad_u8_to_nchw_f32_param_2];
	ld.param.u32 	%r6, [postprocess_pad_u8_to_nchw_f32_param_3];
	ld.param.u32 	%r12, [postprocess_pad_u8_to_nchw_f32_param_4];
	ld.param.u32 	%r8, [postprocess_pad_u8_to_nchw_f32_param_5];
	ld.param.u32 	%r9, [postprocess_pad_u8_to_nchw_f32_param_6];
	ld.param.u32 	%r10, [postprocess_pad_u8_to_nchw_f32_param_7];
	ld.param.u8 	%rs26, [postprocess_pad_u8_to_nchw_f32_param_8];
	ld.param.f32 	%f1, [postprocess_pad_u8_to_nchw_f32_param_9];
	ld.param.u64 	%rd7, [postprocess_pad_u8_to_nchw_f32_param_10];
	ld.param.u64 	%rd8, [postprocess_pad_u8_to_nchw_f32_param_11];
	ld.param.u32 	%r11, [postprocess_pad_u8_to_nchw_f32_param_12];
	cvta.to.global.u64 	%rd1, %rd10;
	cvta.to.global.u64 	%rd2, %rd8;
	cvta.to.global.u64 	%rd3, %rd7;
	cvta.to.global.u64 	%rd4, %rd9;
	mov.u32 	%r13, %ctaid.x;
	mov.u32 	%r14, %ntid.x;
	mov.u32 	%r15, %tid.x;
	mad.lo.s32 	%r1, %r13, %r14, %r15;
	mov.u32 	%r16, %ctaid.y;
	mov.u32 	%r17, %ntid.y;
	mov.u32 	%r18, %tid.y;
	mad.lo.s32 	%r19, %r16, %r17, %r18;
	setp.ge.s32 	%p2, %r1, %r8;
	setp.ge.s32 	%p3, %r19, %r12;
	or.pred  	%p4, %p2, %p3;
	@%p4 bra 	$L__BB0_15;
	sub.s32 	%r20, %r1, %r10;
	sub.s32 	%r21, %r19, %r9;
	setp.lt.s32 	%p5, %r20, 0;
	setp.ge.s32 	%p6, %r20, %r6;
	or.pred  	%p7, %p5, %p6;
	setp.lt.s32 	%p8, %r21, 0;
	setp.ge.s32 	%p9, %r21, %r5;
	or.pred  	%p10, %p8, %p9;
	or.pred  	%p1, %p7, %p10;
	mad.lo.s32 	%r22, %r21, %r6, %r20;
	mul.lo.s32 	%r3, %r22, 3;
	setp.eq.s64 	%p12, %rd7, 0;
	setp.eq.s64 	%p13, %rd8, 0;
	or.pred  	%p14, %p12, %p13;
	@%p14 bra 	$L__BB0_9;
	cvt.s64.s32 	%rd20, %r3;
	add.s64 	%rd5, %rd4, %rd20;
	mov.u16 	%rs24, %rs26;
	@%p1 bra 	$L__BB0_4;
	ld.global.nc.u8 	%rs18, [%rd5];
	cvt.u16.u8 	%rs24, %rs18;
$L__BB0_4:
	setp.eq.s32 	%p19, %r11, 0;
	and.b16  	%rs19, %rs24, 255;
	cvt.rn.f32.u16 	%f18, %rs19;
	mul.f32 	%f19, %f1, %f18;
	ld.global.nc.f32 	%f20, [%rd3];
	sub.f32 	%f21, %f19, %f20;
	ld.global.nc.f32 	%f22, [%rd2];
	div.rn.f32 	%f23, %f21, %f22;
	max.f32 	%f24, %f23, 0f00000000;
	selp.f32 	%f25, %f23, %f24, %p19;
	mad.lo.s32 	%r31, %r19, %r8, %r1;
	mul.wide.s32 	%rd21, %r31, 4;
	add.s64 	%rd22, %rd1, %rd21;
	st.global.f32 	[%rd22], %f25;
	mov.u16 	%rs25, %rs26;
	@%p1 bra 	$L__BB0_6;
	ld.global.nc.u8 	%rs20, [%rd5+1];
	cvt.u16.u8 	%rs25, %rs20;
$L__BB0_6:
	setp.eq.s32 	%p20, %r11, 0;
	and.b16  	%rs21, %rs25, 255;
	cvt.rn.f32.u16 	%f26, %rs21;
	mul.f32 	%f27, %f1, %f26;
	ld.global.nc.f32 	%f28, [%rd3+4];
	sub.f32 	%f29, %f27, %f28;
	ld.global.nc.f32 	%f30, [%rd2+4];
	div.rn.f32 	%f31, %f29, %f30;
	max.f32 	%f32, %f31, 0f00000000;
	selp.f32 	%f33, %f31, %f32, %p20;
	add.s32 	%r4, %r12, %r19;
	mad.lo.s32 	%r32, %r4, %r8, %r1;
	mul.wide.s32 	%rd23, %r32, 4;
	add.s64 	%rd24, %rd1, %rd23;
	st.global.f32 	[%rd24], %f33;
	@%p1 bra 	$L__BB0_8;
	ld.global.nc.u8 	%rs22, [%rd5+2];
	cvt.u16.u8 	%rs26, %rs22;
$L__BB0_8:
	setp.eq.s32 	%p21, %r11, 0;
	and.b16  	%rs23, %rs26, 255;
	cvt.rn.f32.u16 	%f34, %rs23;
	mul.f32 	%f35, %f1, %f34;
	ld.global.nc.f32 	%f36, [%rd3+8];
	sub.f32 	%f37, %f35, %f36;
	ld.global.nc.f32 	%f38, [%rd2+8];
	div.rn.f32 	%f39, %f37, %f38;
	max.f32 	%f40, %f39, 0f00000000;
	selp.f32 	%f41, %f39, %f40, %p21;
	add.s32 	%r33, %r4, %r12;
	mad.lo.s32 	%r34, %r33, %r8, %r1;
	mul.wide.s32 	%rd25, %r34, 4;
	add.s64 	%rd26, %rd1, %rd25;
	st.global.f32 	[%rd26], %f41;
	bra.uni 	$L__BB0_15;
$L__BB0_9:
	cvt.s64.s32 	%rd11, %r3;
	add.s64 	%rd6, %rd4, %rd11;
	mov.u16 	%rs27, %rs26;
	@%p1 bra 	$L__BB0_11;
	ld.global.nc.u8 	%rs12, [%rd6];
	cvt.u16.u8 	%rs27, %rs12;
$L__BB0_11:
	setp.eq.s32 	%p15, %r11, 0;
	and.b16  	%rs13, %rs27, 255;
	cvt.rn.f32.u16 	%f2, %rs13;
	mul.f32 	%f3, %f1, %f2;
	max.f32 	%f4, %f3, 0f00000000;
	selp.f32 	%f5, %f3, %f4, %p15;
	mad.lo.s32 	%r23, %r19, %r8, %r1;
	mul.wide.s32 	%rd12, %r23, 4;
	add.s64 	%rd13, %rd1, %rd12;
	st.global.f32 	[%rd13], %f5;
	@%p1 bra 	$L__BB0_13;
	setp.eq.s32 	%p16, %r11, 0;
	ld.global.nc.u8 	%rs14, [%rd6+1];
	cvt.u16.u8 	%rs15, %rs14;
	cvt.rn.f32.u16 	%f6, %rs15;
	mul.f32 	%f7, %f1, %f6;
	max.f32 	%f8, %f7, 0f00000000;
	selp.f32 	%f9, %f7, %f8, %p16;
	add.s32 	%r24, %r12, %r19;
	mad.lo.s32 	%r25, %r24, %r8, %r1;
	mul.wide.s32 	%rd14, %r25, 4;
	add.s64 	%rd15, %rd1, %rd14;
	st.global.f32 	[%rd15], %f9;
	ld.global.nc.u8 	%rs16, [%rd6+2];
	cvt.u16.u8 	%rs26, %rs16;
	bra.uni 	$L__BB0_14;
$L__BB0_13:
	setp.eq.s32 	%p17, %r11, 0;
	cvt.rn.f32.u16 	%f10, %rs26;
	mul.f32 	%f11, %f1, %f10;
	max.f32 	%f12, %f11, 0f00000000;
	selp.f32 	%f13, %f11, %f12, %p17;
	add.s32 	%r26, %r12, %r19;
	mad.lo.s32 	%r27, %r26, %r8, %r1;
	mul.wide.s32 	%rd16, %r27, 4;
	add.s64 	%rd17, %rd1, %rd16;
	st.global.f32 	[%rd17], %f13;
$L__BB0_14:
	setp.eq.s32 	%p18, %r11, 0;
	and.b16  	%rs17, %rs26, 255;
	cvt.rn.f32.u16 	%f14, %rs17;
	mul.f32 	%f15, %f1, %f14;
	max.f32 	%f16, %f15, 0f00000000;
	selp.f32 	%f17, %f15, %f16, %p18;
	shl.b32 	%r28, %r12, 1;
	add.s32 	%r29, %r28, %r19;
	mad.lo.s32 	%r30, %r29, %r8, %r1;
	mul.wide.s32 	%rd18, %r30, 4;
	add.s64 	%rd19, %rd1, %rd18;
	st.global.f32 	[%rd19], %f17;
$L__BB0_15:
	ret;

}
	// .globl	postprocess_pad_u8_to_nhwc_f32
.visible .entry postprocess_pad_u8_to_nhwc_f32(
	.param .u64 .ptr .align 1 postprocess_pad_u8_to_nhwc_f32_param_0,
	.param .u64 .ptr .align 1 postprocess_pad_u8_to_nhwc_f32_param_1,
	.param .u32 postprocess_pad_u8_to_nhwc_f32_param_2,
	.param .u32 postprocess_pad_u8_to_nhwc_f32_param_3,
	.param .u32 postprocess_pad_u8_to_nhwc_f32_param_4,
	.param .u32 postprocess_pad_u8_to_nhwc_f32_param_5,
	.param .u32 postprocess_pad_u8_to_nhwc_f32_param_6,
	.param .u32 postprocess_pad_u8_to_nhwc_f32_param_7,
	.param .u8 postprocess_pad_u8_to_nhwc_f32_param_8,
	.param .f32 postprocess_pad_u8_to_nhwc_f32_param_9,
	.param .u64 .ptr .align 1 postprocess_pad_u8_to_nhwc_f32_param_10,
	.param .u64 .ptr .align 1 postprocess_pad_u8_to_nhwc_f32_param_11,
	.param .u32 postprocess_pad_u8_to_nhwc_f32_param_12
)
{
	.reg .pred 	%p<22>;
	.reg .b16 	%rs<29>;
	.reg .b32 	%r<24>;
	.reg .b32 	%f<42>;
	.reg .b64 	%rd<17>;

	ld.param.u64 	%rd11, [postprocess_pad_u8_to_nhwc_f32_param_0];
	ld.param.u64 	%rd12, [postprocess_pad_u8_to_nhwc_f32_param_1];
	ld.param.u32 	%r5, [postprocess_pad_u8_to_nhwc_f32_param_2];
	ld.param.u32 	%r6, [postprocess_pad_u8_to_nhwc_f32_param_3];
	ld.param.u32 	%r11, [postprocess_pad_u8_to_nhwc_f32_param_4];
	ld.param.u32 	%r7, [postprocess_pad_u8_to_nhwc_f32_param_5];
	ld.param.u32 	%r8, [postprocess_pad_u8_to_nhwc_f32_param_6];
	ld.param.u32 	%r9, [postprocess_pad_u8_to_nhwc_f32_param_7];
	ld.param.u8 	%rs26, [postprocess_pad_u8_to_nhwc_f32_param_8];
	ld.param.f32 	%f1, [postprocess_pad_u8_to_nhwc_f32_param_9];
	ld.param.u64 	%rd9, [postprocess_pad_u8_to_nhwc_f32_param_10];
	ld.param.u64 	%rd10, [postprocess_pad_u8_to_nhwc_f32_param_11];
	ld.param.u32 	%r10, [postprocess_pad_u8_to_nhwc_f32_param_12];
	cvta.to.global.u64 	%rd1, %rd12;
	cvta.to.global.u64 	%rd2, %rd10;
	cvta.to.global.u64 	%rd3, %rd9;
	cvta.to.global.u64 	%rd4, %rd11;
	mov.u32 	%r13, %ctaid.x;
	mov.u32 	%r14, %ntid.x;
	mov.u32 	%r15, %tid.x;
	mad.lo.s32 	%r1, %r13, %r14, %r15;
	mov.u32 	%r16, %ctaid.y;
	mov.u32 	%r17, %ntid.y;
	mov.u32 	%r18, %tid.y;
	mad.lo.s32 	%r19, %r16, %r17, %r18;
	setp.ge.s32 	%p2, %r1, %r7;
	setp.ge.s32 	%p3, %r19, %r11;
	or.pred  	%p4, %p2, %p3;
	@%p4 bra 	$L__BB1_15;
	sub.s32 	%r20, %r1, %r9;
	sub.s32 	%r21, %r19, %r8;
	setp.lt.s32 	%p5, %r20, 0;
	setp.ge.s32 	%p6, %r20, %r6;
	or.pred  	%p7, %p5, %p6;
	setp.lt.s32 	%p8, %r21, 0;
	setp.ge.s32 	%p9, %r21, %r5;
	or.pred  	%p10, %p8, %p9;
	or.pred  	%p1, %p7, %p10;
	mad.lo.s32 	%r22, %r7, %r19, %r1;
	mul.lo.s32 	%r3, %r22, 3;
	mad.lo.s32 	%r23, %r21, %r6, %r20;
	mul.lo.s32 	%r4, %r23, 3;
	setp.eq.s64 	%p12, %rd9, 0;
	setp.eq.s64 	%p13, %rd10, 0;
	or.pred  	%p14, %p12, %p13;
	@%p14 bra 	$L__BB1_9;
	cvt.s64.s32 	%rd15, %r4;
	add.s64 	%rd5, %rd4, %rd15;
	mov.u16 	%rs24, %rs26;
	@%p1 bra 	$L__BB1_4;
	ld.global.nc.u8 	%rs18, [%rd5];
	cvt.u16.u8 	%rs24, %rs18;
$L__BB1_4:
	setp.eq.s32 	%p19, %r10, 0;
	and.b16  	%rs19, %rs24, 255;
	cvt.rn.f32.u16 	%f18, %rs19;
	mul.f32 	%f19, %f1, %f18;
	ld.global.nc.f32 	%f20, [%rd3];
	sub.f32 	%f21, %f19, %f20;
	ld.global.nc.f32 	%f22, [%rd2];
	div.rn.f32 	%f23, %f21, %f22;
	max.f32 	%f24, %f23, 0f00000000;
	selp.f32 	%f25, %f23, %f24, %p19;
	mul.wide.s32 	%rd16, %r3, 4;
	add.s64 	%rd6, %rd1, %rd16;
	st.global.f32 	[%rd6], %f25;
	mov.u16 	%rs25, %rs26;
	@%p1 bra 	$L__BB1_6;
	ld.global.nc.u8 	%rs20, [%rd5+1];
	cvt.u16.u8 	%rs25, %rs20;
$L__BB1_6:
	setp.eq.s32 	%p20, %r10, 0;
	and.b16  	%rs21, %rs25, 255;
	cvt.rn.f32.u16 	%f26, %rs21;
	mul.f32 	%f27, %f1, %f26;
	ld.global.nc.f32 	%f28, [%rd3+4];
	sub.f32 	%f29, %f27, %f28;
	ld.global.nc.f32 	%f30, [%rd2+4];
	div.rn.f32 	%f31, %f29, %f30;
	max.f32 	%f32, %f31, 0f00000000;
	selp.f32 	%f33, %f31, %f32, %p20;
	st.global.f32 	[%rd6+4], %f33;
	@%p1 bra 	$L__BB1_8;
	ld.global.nc.u8 	%rs22, [%rd5+2];
	cvt.u16.u8 	%rs26, %rs22;
$L__BB1_8:
	setp.eq.s32 	%p21, %r10, 0;
	and.b16  	%rs23, %rs26, 255;
	cvt.rn.f32.u16 	%f34, %rs23;
	mul.f32 	%f35, %f1, %f34;
	ld.global.nc.f32 	%f36, [%rd3+8];
	sub.f32 	%f37, %f35, %f36;
	ld.global.nc.f32 	%f38, [%rd2+8];
	div.rn.f32 	%f39, %f37, %f38;
	max.f32 	%f40, %f39, 0f00000000;
	selp.f32 	%f41, %f39, %f40, %p21;
	st.global.f32 	[%rd6+8], %f41;
	bra.uni 	$L__BB1_15;
$L__BB1_9:
	cvt.s64.s32 	%rd13, %r4;
	add.s64 	%rd7, %rd4, %rd13;
	mov.u16 	%rs27, %rs26;
	@%p1 bra 	$L__BB1_11;
	ld.global.nc.u8 	%rs12, [%rd7];
	cvt.u16.u8 	%rs27, %rs12;
$L__BB1_11:
	setp.eq.s32 	%p15, %r10, 0;
	and.b16  	%rs13, %rs27, 255;
	cvt.rn.f32.u16 	%f2, %rs13;
	mul.f32 	%f3, %f1, %f2;
	max.f32 	%f4, %f3, 0f00000000;
	selp.f32 	%f5, %f3, %f4, %p15;
	mul.wide.s32 	%rd14, %r3, 4;
	add.s64 	%rd8, %rd1, %rd14;
	st.global.f32 	[%rd8], %f5;
	@%p1 bra 	$L__BB1_13;
	setp.eq.s32 	%p16, %r10, 0;
	ld.global.nc.u8 	%rs14, [%rd7+1];
	cvt.u16.u8 	%rs15, %rs14;
	cvt.rn.f32.u16 	%f6, %rs15;
	mul.f32 	%f7, %f1, %f6;
	max.f32 	%f8, %f7, 0f00000000;
	selp.f32 	%f9, %f7, %f8, %p16;
	st.global.f32 	[%rd8+4], %f9;
	ld.global.nc.u8 	%rs16, [%rd7+2];
	cvt.u16.u8 	%rs26, %rs16;
	bra.uni 	$L__BB1_14;
$L__BB1_13:
	setp.eq.s32 	%p17, %r10, 0;
	cvt.rn.f32.u16 	%f10, %rs26;
	mul.f32 	%f11, %f1, %f10;
	max.f32 	%f12, %f11, 0f00000000;
	selp.f32 	%f13, %f11, %f12, %p17;
	st.global.f32 	[%rd8+4], %f13;
$L__BB1_14:
	setp.eq.s32 	%p18, %r10, 0;
	and.b16  	%rs17, %rs26, 255;
	cvt.rn.f32.u16 	%f14, %rs17;
	mul.f32 	%f15, %f1, %f14;
	max.f32 	%f16, %f15, 0f00000000;
	selp.f32 	%f17, %f15, %f16, %p18;
	st.global.f32 	[%rd8+8], %f17;
$L__BB1_15:
	ret;

}


// ===== COMPILED SASS (sm_100) =====

	.target	sm_100

	.elftype	@"ET_EXEC"


//--------------------- .note.nv.tkinfo           --------------------------
	.section	.note.nv.tkinfo,"",@"SHT_NOTE"
	.sectionflags	@"SHF_NOTE_NV_TKINFO"
	.tkinfo
        /*0018*/ 	.word	0x00000002
        /*0030*/ 	.string	""
        /*0030*/ 	.string	"ptxas"
        /*0030*/ 	.string	"Cuda compilation tools, release 13.0, V13.0.88"
        /*0030*/ 	.string	"Build cuda_13.0.r13.0/compiler.36424714_0"
        /*0030*/ 	.string	"-arch sm_100 -m 64 "



//--------------------- .note.nv.cuinfo           --------------------------
	.section	.note.nv.cuinfo,"",@"SHT_NOTE"
	.sectionflags	@"SHF_NOTE_NV_CUINFO"
        /*0018*/ 	.short	0x0002
        /*001a*/ 	.short	0x0064
        /*001c*/ 	.short	0x0082
	.zero		2


//--------------------- .nv.info                  --------------------------
	.section	.nv.info,"",@"SHT_CUDA_INFO"
	.align	4


	//----- nvinfo : EIATTR_REGCOUNT
	.align		4
        /*0000*/ 	.byte	0x04, 0x2f
        /*0002*/ 	.short	(.L_1 - .L_0)
	.align		4
.L_0:
        /*0004*/ 	.word	index@(postprocess_pad_u8_to_nchw_f32)
        /*0008*/ 	.word	0x00000014


	//----- nvinfo : EIATTR_FRAME_SIZE
	.align		4
.L_1:
        /*000c*/ 	.byte	0x04, 0x11
        /*000e*/ 	.short	(.L_3 - .L_2)
	.align		4
.L_2:
        /*0010*/ 	.word	index@($__internal_1_$__cuda_sm3x_div_rn_noftz_f32_slowpath)
        /*0014*/ 	.word	0x00000000


	//----- nvinfo : EIATTR_FRAME_SIZE
	.align		4
.L_3:
        /*0018*/ 	.byte	0x04, 0x11
        /*001a*/ 	.short	(.L_5 - .L_4)
	.align		4
.L_4:
        /*001c*/ 	.word	index@(postprocess_pad_u8_to_nchw_f32)
        /*0020*/ 	.word	0x00000000


	//----- nvinfo : EIATTR_REGCOUNT
	.align		4
.L_5:
        /*0024*/ 	.byte	0x04, 0x2f
        /*0026*/ 	.short	(.L_7 - .L_6)
	.align		4
.L_6:
        /*0028*/ 	.word	index@(postprocess_pad_u8_to_nhwc_f32)
        /*002c*/ 	.word	0x00000013


	//----- nvinfo : EIATTR_FRAME_SIZE
	.align		4
.L_7:
        /*0030*/ 	.byte	0x04, 0x11
        /*0032*/ 	.short	(.L_9 - .L_8)
	.align		4
.L_8:
        /*0034*/ 	.word	index@($__internal_0_$__cuda_sm3x_div_rn_noftz_f32_slowpath)
        /*0038*/ 	.word	0x00000000


	//----- nvinfo : EIATTR_FRAME_SIZE
	.align		4
.L_9:
        /*003c*/ 	.byte	0x04, 0x11
        /*003e*/ 	.short	(.L_11 - .L_10)
	.align		4
.L_10:
        /*0040*/ 	.word	index@(postprocess_pad_u8_to_nhwc_f32)
        /*0044*/ 	.word	0x00000000


	//----- nvinfo : EIATTR_MIN_STACK_SIZE
	.align		4
.L_11:
        /*0048*/ 	.byte	0x04, 0x12
        /*004a*/ 	.short	(.L_13 - .L_12)
	.align		4
.L_12:
        /*004c*/ 	.word	index@(postprocess_pad_u8_to_nhwc_f32)
        /*0050*/ 	.word	0x00000000


	//----- nvinfo : EIATTR_MIN_STACK_SIZE
	.align		4
.L_13:
        /*0054*/ 	.byte	0x04, 0x12
        /*0056*/ 	.short	(.L_15 - .L_14)
	.align		4
.L_14:
        /*0058*/ 	.word	index@(postprocess_pad_u8_to_nchw_f32)
        /*005c*/ 	.word	0x00000000
.L_15:


//--------------------- .nv.compat                --------------------------
	.section	.nv.compat,"",@"SHT_CUDA_COMPAT_INFO"
	.align	4
        /*0000*/ 	.byte	0x02, 0x09, 0x00, 0x00, 0x02, 0x02, 0x01, 0x00, 0x02, 0x05, 0x05, 0x00, 0x03, 0x07, 0x01, 0x01
        /*0010*/ 	.byte	0x02, 0x03, 0x00, 0x00, 0x02, 0x06, 0x01, 0x00, 0x04, 0x0b, 0x08, 0x00, 0x01, 0x00, 0x00, 0x00
        /*0020*/ 	.byte	0x00, 0x00, 0x00, 0x00


//--------------------- .nv.info.postprocess_pad_u8_to_nhwc_f32 --------------------------
	.section	.nv.info.postprocess_pad_u8_to_nhwc_f32,"",@"SHT_CUDA_INFO"
	.sectionflags	@""
	.align	4


	//----- nvinfo : EIATTR_CUDA_API_VERSION
	.align		4
        /*0000*/ 	.byte	0x04, 0x37
        /*0002*/ 	.short	(.L_17 - .L_16)
.L_16:
        /*0004*/ 	.word	0x00000082


	//----- nvinfo : EIATTR_KPARAM_INFO
	.align		4
.L_17:
        /*0008*/ 	.byte	0x04, 0x17
        /*000a*/ 	.short	(.L_19 - .L_18)
.L_18:
        /*000c*/ 	.word	0x00000000
        /*0010*/ 	.short	0x000c
        /*0012*/ 	.short	0x0040
        /*0014*/ 	.byte	0x00, 0xf0, 0x11, 0x00


	//----- nvinfo : EIATTR_KPARAM_INFO
	.align		4
.L_19:
        /*0018*/ 	.byte	0x04, 0x17
        /*001a*/ 	.short	(.L_21 - .L_20)
.L_20:
        /*001c*/ 	.word	0x00000000
        /*0020*/ 	.short	0x000b
        /*0022*/ 	.short	0x0038
        /*0024*/ 	.byte	0x00, 0xf5, 0x21, 0x00


	//----- nvinfo : EIATTR_KPARAM_INFO
	.align		4
.L_21:
        /*0028*/ 	.byte	0x04, 0x17
        /*002a*/ 	.short	(.L_23 - .L_22)
.L_22:
        /*002c*/ 	.word	0x00000000
        /*0030*/ 	.short	0x000a
        /*0032*/ 	.short	0x0030
        /*0034*/ 	.byte	0x00, 0xf5, 0x21, 0x00


	//----- nvinfo : EIATTR_KPARAM_INFO
	.align		4
.L_23:
        /*0038*/ 	.byte	0x04, 0x17
        /*003a*/ 	.short	(.L_25 - .L_24)
.L_24:
        /*003c*/ 	.word	0x00000000
        /*0040*/ 	.short	0x0009
        /*0042*/ 	.short	0x002c
        /*0044*/ 	.byte	0x00, 0xf0, 0x11, 0x00


	//----- nvinfo : EIATTR_KPARAM_INFO
	.align		4
.L_25:
        /*0048*/ 	.byte	0x04, 0x17
        /*004a*/ 	.short	(.L_27 - .L_26)
.L_26:
        /*004c*/ 	.word	0x00000000
        /*0050*/ 	.short	0x0008
        /*0052*/ 	.short	0x0028
        /*0054*/ 	.byte	0x00, 0xf0, 0x05, 0x00


	//----- nvinfo : EIATTR_KPARAM_INFO
	.align		4
.L_27:
        /*0058*/ 	.byte	0x04, 0x17
        /*005a*/ 	.short	(.L_29 - .L_28)
.L_28:
        /*005c*/ 	.word	0x00000000
        /*0060*/ 	.short	0x0007
        /*0062*/ 	.short	0x0024
        /*0064*/ 	.byte	0x00, 0xf0, 0x11, 0x00


	//----- nvinfo : EIATTR_KPARAM_INFO
	.align		4
.L_29:
        /*0068*/ 	.byte	0x04, 0x17
        /*006a*/ 	.short	(.L_31 - .L_30)
.L_30:
        /*006c*/ 	.word	0x00000000
        /*0070*/ 	.short	0x0006
        /*0072*/ 	.short	0x0020
        /*0074*/ 	.byte	0x00, 0xf0, 0x11, 0x00


	//----- nvinfo : EIATTR_KPARAM_INFO
	.align		4
.L_31:
        /*0078*/ 	.byte	0x04, 0x17
        /*007a*/ 	.short	(.L_33 - .L_32)
.L_32:
        /*007c*/ 	.word	0x00000000
        /*0080*/ 	.short	0x0005
        /*0082*/ 	.short	0x001c
        /*0084*/ 	.byte	0x00, 0xf0, 0x11, 0x00


	//----- nvinfo : EIATTR_KPARAM_INFO
	.align		4
.L_33:
        /*0088*/ 	.byte	0x04, 0x17
        /*008a*/ 	.short	(.L_35 - .L_34)
.L_34:
        /*008c*/ 	.word	0x00000000
        /*0090*/ 	.short	0x0004
        /*0092*/ 	.short	0x0018
        /*0094*/ 	.byte	0x00, 0xf0, 0x11, 0x00


	//----- nvinfo : EIATTR_KPARAM_INFO
	.align		4
.L_35:
        /*0098*/ 	.byte	0x04, 0x17
        /*009a*/ 	.short	(.L_37 - .L_36)
.L_36:
        /*009c*/ 	.word	0x00000000
        /*00a0*/ 	.short	0x0003
        /*00a2*/ 	.short	0x0014
        /*00a4*/ 	.byte	0x00, 0xf0, 0x11, 0x00


	//----- nvinfo : EIATTR_KPARAM_INFO
	.align		4
.L_37:
        /*00a8*/ 	.byte	0x04, 0x17
        /*00aa*/ 	.short	(.L_39 - .L_38)
.L_38:
        /*00ac*/ 	.word	0x00000000
        /*00b0*/ 	.short	0x0002
        /*00b2*/ 	.short	0x0010
        /*00b4*/ 	.byte	0x00, 0xf0, 0x11, 0x00


	//----- nvinfo : EIATTR_KPARAM_INFO
	.align		4
.L_39:
        /*00b8*/ 	.byte	0x04, 0x17
        /*00ba*/ 	.short	(.L_41 - .L_40)
.L_40:
        /*00bc*/ 	.word	0x00000000
        /*00c0*/ 	.short	0x0001
        /*00c2*/ 	.short	0x0008
        /*00c4*/ 	.byte	0x00, 0xf5, 0x21, 0x00


	//----- nvinfo : EIATTR_KPARAM_INFO
	.align		4
.L_41:
        /*00c8*/ 	.byte	0x04, 0x17
        /*00ca*/ 	.short	(.L_43 - .L_42)
.L_42:
        /*00cc*/ 	.word	0x00000000
        /*00d0*/ 	.short	0x0000
        /*00d2*/ 	.short	0x0000
        /*00d4*/ 	.byte	0x00, 0xf5, 0x21, 0x00


	//----- nvinfo : EIATTR_SPARSE_MMA_MASK
	.align		4
.L_43:
        /*00d8*/ 	.byte	0x03, 0x50
        /*00da*/ 	.short	0x0000


	//----- nvinfo : EIATTR_MAXREG_COUNT
	.align		4
        /*00dc*/ 	.byte	0x03, 0x1b
        /*00de*/ 	.short	0x00ff


	//----- nvinfo : EIATTR_MERCURY_ISA_VERSION
	.align		4
        /*00e0*/ 	.byte	0x03, 0x5f
        /*00e2*/ 	.short	0x0101


	//----- nvinfo : EIATTR_VRC_CTA_INIT_COUNT
	.align		4
        /*00e4*/ 	.byte	0x02, 0x4a
	.zero		1
	.zero		1


	//----- nvinfo : EIATTR_EXIT_INSTR_OFFSETS
	.align		4
        /*00e8*/ 	.byte	0x04, 0x1c
        /*00ea*/ 	.short	(.L_45 - .L_44)


	//   ....[0]....
.L_44:
        /*00ec*/ 	.word	0x000000c0


	//   ....[1]....
        /*00f0*/ 	.word	0x000007d0


	//   ....[2]....
        /*00f4*/ 	.word	0x000009e0


	//----- nvinfo : EIATTR_CRS_STACK_SIZE
	.align		4
.L_45:
        /*00f8*/ 	.byte	0x04, 0x1e
        /*00fa*/ 	.short	(.L_47 - .L_46)
.L_46:
        /*00fc*/ 	.word	0x00000000


	//----- nvinfo : EIATTR_CBANK_PARAM_SIZE
	.align		4
.L_47:
        /*0100*/ 	.byte	0x03, 0x19
        /*0102*/ 	.short	0x0044


	//----- nvinfo : EIATTR_PARAM_CBANK
	.align		4
        /*0104*/ 	.byte	0x04, 0x0a
        /*0106*/ 	.short	(.L_49 - .L_48)
	.align		4
.L_48:
        /*0108*/ 	.word	index@(.nv.constant0.postprocess_pad_u8_to_nhwc_f32)
        /*010c*/ 	.short	0x0380
        /*010e*/ 	.short	0x0044


	//----- nvinfo : EIATTR_SW_WAR
	.align		4
.L_49:
        /*0110*/ 	.byte	0x04, 0x36
        /*0112*/ 	.short	(.L_51 - .L_50)
.L_50:
        /*0114*/ 	.word	0x00000008
.L_51:


//--------------------- .nv.info.postprocess_pad_u8_to_nchw_f32 --------------------------
	.section	.nv.info.postprocess_pad_u8_to_nchw_f32,"",@"SHT_CUDA_INFO"
	.sectionflags	@""
	.align	4


	//----- nvinfo : EIATTR_CUDA_API_VERSION
	.align		4
        /*0000*/ 	.byte	0x04, 0x37
        /*0002*/ 	.short	(.L_53 - .L_52)
.L_52:
        /*0004*/ 	.word	0x00000082


	//----- nvinfo : EIATTR_KPARAM_INFO
	.align		4
.L_53:
        /*0008*/ 	.byte	0x04, 0x17
        /*000a*/ 	.short	(.L_55 - .L_54)
.L_54:
        /*000c*/ 	.word	0x00000000
        /*0010*/ 	.short	0x000c
        /*0012*/ 	.short	0x0040
        /*0014*/ 	.byte	0x00, 0xf0, 0x11, 0x00


	//----- nvinfo : EIATTR_KPARAM_INFO
	.align		4
.L_55:
        /*0018*/ 	.byte	0x04, 0x17
        /*001a*/ 	.short	(.L_57 - .L_56)
.L_56:
        /*001c*/ 	.word	0x00000000
        /*0020*/ 	.short	0x000b
        /*0022*/ 	.short	0x0038
        /*0024*/ 	.byte	0x00, 0xf5, 0x21, 0x00


	//----- nvinfo : EIATTR_KPARAM_INFO
	.align		4
.L_57:
        /*0028*/ 	.byte	0x04, 0x17
        /*002a*/ 	.short	(.L_59 - .L_58)
.L_58:
        /*002c*/ 	.word	0x00000000
        /*0030*/ 	.short	0x000a
        /*0032*/ 	.short	0x0030
        /*0034*/ 	.byte	0x00, 0xf5, 0x21, 0x00


	//----- nvinfo : EIATTR_KPARAM_INFO
	.align		4
.L_59:
        /*0038*/ 	.byte	0x04, 0x17
        /*003a*/ 	.short	(.L_61 - .L_60)
.L_60:
        /*003c*/ 	.word	0x00000000
        /*0040*/ 	.short	0x0009
        /*0042*/ 	.short	0x002c
        /*0044*/ 	.byte	0x00, 0xf0, 0x11, 0x00


	//----- nvinfo : EIATTR_KPARAM_INFO
	.align		4
.L_61:
        /*0048*/ 	.byte	0x04, 0x17
        /*004a*/ 	.short	(.L_63 - .L_62)
.L_62:
        /*004c*/ 	.word	0x00000000
        /*0050*/ 	.short	0x0008
        /*0052*/ 	.short	0x0028
        /*0054*/ 	.byte	0x00, 0xf0, 0x05, 0x00


	//----- nvinfo : EIATTR_KPARAM_INFO
	.align		4
.L_63:
        /*0058*/ 	.byte	0x04, 0x17
        /*005a*/ 	.short	(.L_65 - .L_64)
.L_64:
        /*005c*/ 	.word	0x00000000
        /*0060*/ 	.short	0x0007
        /*0062*/ 	.short	0x0024
        /*0064*/ 	.byte	0x00, 0xf0, 0x11, 0x00


	//----- nvinfo : EIATTR_KPARAM_INFO
	.align		4
.L_65:
        /*0068*/ 	.byte	0x04, 0x17
        /*006a*/ 	.short	(.L_67 - .L_66)
.L_66:
        /*006c*/ 	.word	0x00000000
        /*0070*/ 	.short	0x0006
        /*0072*/ 	.short	0x0020
        /*0074*/ 	.byte	0x00, 0xf0, 0x11, 0x00


	//----- nvinfo : EIATTR_KPARAM_INFO
	.align		4
.L_67:
        /*0078*/ 	.byte	0x04, 0x17
        /*007a*/ 	.short	(.L_69 - .L_68)
.L_68:
        /*007c*/ 	.word	0x00000000
        /*0080*/ 	.short	0x0005
        /*0082*/ 	.short	0x001c
        /*0084*/ 	.byte	0x00, 0xf0, 0x11, 0x00


	//----- nvinfo : EIATTR_KPARAM_INFO
	.align		4
.L_69:
        /*0088*/ 	.byte	0x04, 0x17
        /*008a*/ 	.short	(.L_71 - .L_70)
.L_70:
        /*008c*/ 	.word	0x00000000
        /*0090*/ 	.short	0x0004
        /*0092*/ 	.short	0x0018
        /*0094*/ 	.byte	0x00, 0xf0, 0x11, 0x00


	//----- nvinfo : EIATTR_KPARAM_INFO
	.align		4
.L_71:
        /*0098*/ 	.byte	0x04, 0x17
        /*009a*/ 	.short	(.L_73 - .L_72)
.L_72:
        /*009c*/ 	.word	0x00000000
        /*00a0*/ 	.short	0x0003
        /*00a2*/ 	.short	0x0014
        /*00a4*/ 	.byte	0x00, 0xf0, 0x11, 0x00


	//----- nvinfo : EIATTR_KPARAM_INFO
	.align		4
.L_73:
        /*00a8*/ 	.byte	0x04, 0x17
        /*00aa*/ 	.short	(.L_75 - .L_74)
.L_74:
        /*00ac*/ 	.word	0x00000000
        /*00b0*/ 	.short	0x0002
        /*00b2*/ 	.short	0x0010
        /*00b4*/ 	.byte	0x00, 0xf0, 0x11, 0x00


	//----- nvinfo : EIATTR_KPARAM_INFO
	.align		4
.L_75:
        /*00b8*/ 	.byte	0x04, 0x17
        /*00ba*/ 	.short	(.L_77 - .L_76)
.L_76:
        /*00bc*/ 	.word	0x00000000
        /*00c0*/ 	.short	0x0001
        /*00c2*/ 	.short	0x0008
        /*00c4*/ 	.byte	0x00, 0xf5, 0x21, 0x00


	//----- nvinfo : EIATTR_KPARAM_INFO
	.align		4
.L_77:
        /*00c8*/ 	.byte	0x04, 0x17
        /*00ca*/ 	.short	(.L_79 - .L_78)
.L_78:
        /*00cc*/ 	.word	0x00000000
        /*00d0*/ 	.short	0x0000
        /*00d2*/ 	.short	0x0000
        /*00d4*/ 	.byte	0x00, 0xf5, 0x21, 0x00


	//----- nvinfo : EIATTR_SPARSE_MMA_MASK
	.align		4
.L_79:
        /*00d8*/ 	.byte	0x03, 0x50
        /*00da*/ 	.short	0x0000


	//----- nvinfo : EIATTR_MAXREG_COUNT
	.align		4
        /*00dc*/ 	.byte	0x03, 0x1b
        /*00de*/ 	.short	0x00ff


	//----- nvinfo : EIATTR_MERCURY_ISA_VERSION
	.align		4
        /*00e0*/ 	.byte	0x03, 0x5f
        /*00e2*/ 	.short	0x0101


	//----- nvinfo : EIATTR_VRC_CTA_INIT_COUNT
	.align		4
        /*00e4*/ 	.byte	0x02, 0x4a
	.zero		1
	.zero		1


	//----- nvinfo : EIATTR_EXIT_INSTR_OFFSETS
	.align		4
        /*00e8*/ 	.byte	0x04, 0x1c
        /*00ea*/ 	.short	(.L_81 - .L_80)


	//   ....[0]....
.L_80:
        /*00ec*/ 	.word	0x000000c0


	//   ....[1]....
        /*00f0*/ 	.word	0x00000850


	//   ....[2]....
        /*00f4*/ 	.word	0x00000ad0


	//----- nvinfo : EIATTR_CRS_STACK_SIZE
	.align		4
.L_81:
        /*00f8*/ 	.byte	0x04, 0x1e
        /*00fa*/ 	.short	(.L_83 - .L_82)
.L_82:
        /*00fc*/ 	.word	0x00000000


	//----- nvinfo : EIATTR_CBANK_PARAM_SIZE
	.align		4
.L_83:
        /*0100*/ 	.byte	0x03, 0x19
        /*0102*/ 	.short	0x0044


	//----- nvinfo : EIATTR_PARAM_CBANK
	.align		4
        /*0104*/ 	.byte	0x04, 0x0a
        /*0106*/ 	.short	(.L_85 - .L_84)
	.align		4
.L_84:
        /*0108*/ 	.word	index@(.nv.constant0.postprocess_pad_u8_to_nchw_f32)
        /*010c*/ 	.short	0x0380
        /*010e*/ 	.short	0x0044


	//----- nvinfo : EIATTR_SW_WAR
	.align		4
.L_85:
        /*0110*/ 	.byte	0x04, 0x36
        /*0112*/ 	.short	(.L_87 - .L_86)
.L_86:
        /*0114*/ 	.word	0x00000008
.L_87:


//--------------------- .nv.callgraph             --------------------------
	.section	.nv.callgraph,"",@"SHT_CUDA_CALLGRAPH"
	.align	4
	.sectionentsize	8
	.align		4
        /*0000*/ 	.word	0x00000000
	.align		4
        /*0004*/ 	.word	0xffffffff
	.align		4
        /*0008*/ 	.word	0x00000000
	.align		4
        /*000c*/ 	.word	0xfffffffe
	.align		4
        /*0010*/ 	.word	0x00000000
	.align		4
        /*0014*/ 	.word	0xfffffffd
	.align		4
        /*0018*/ 	.word	0x00000000
	.align		4
        /*001c*/ 	.word	0xfffffffc


//--------------------- .text.postprocess_pad_u8_to_nhwc_f32 --------------------------
	.section	.text.postprocess_pad_u8_to_nhwc_f32,"ax",@progbits
	.align	128
        .global         postprocess_pad_u8_to_nhwc_f32
        .type           postprocess_pad_u8_to_nhwc_f32,@function
        .size           postprocess_pad_u8_to_nhwc_f32,(.L_x_38 - postprocess_pad_u8_to_nhwc_f32)
        .other          postprocess_pad_u8_to_nhwc_f32,@"STO_CUDA_ENTRY STV_DEFAULT"
postprocess_pad_u8_to_nhwc_f32:
.text.postprocess_pad_u8_to_nhwc_f32:
[----:B------:R-:W-:Y:S01]  /*0000*/  LDC R1, c[0x0][0x37c] ;  /* 0x0000df00ff017b82 */ /* 0x000fe20000000800 */
[----:B------:R-:W0:Y:S07]  /*0010*/  S2R R2, SR_TID.Y ;  /* 0x0000000000027919 */ /* 0x000e2e0000002200 */
[----:B------:R-:W1:Y:S01]  /*0020*/  LDC R0, c[0x0][0x360] ;  /* 0x0000d800ff007b82 */ /* 0x000e620000000800 */
[----:B------:R-:W2:Y:S01]  /*0030*/  LDCU.64 UR6, c[0x0][0x398] ;  /* 0x00007300ff0677ac */ /* 0x000ea20008000a00 */
[----:B------:R-:W1:Y:S06]  /*0040*/  S2R R5, SR_TID.X ;  /* 0x0000000000057919 */ /* 0x000e6c0000002100 */
[----:B------:R-:W0:Y:S08]  /*0050*/  S2UR UR5, SR_CTAID.Y ;  /* 0x00000000000579c3 */ /* 0x000e300000002600 */
[----:B------:R-:W0:Y:S08]  /*0060*/  LDC R3, c[0x0][0x364] ;  /* 0x0000d900ff037b82 */ /* 0x000e300000000800 */
[----:B------:R-:W1:Y:S01]  /*0070*/  S2UR UR4, SR_CTAID.X ;  /* 0x00000000000479c3 */ /* 0x000e620000002500 */
[----:B0-----:R-:W-:-:S05]  /*0080*/  IMAD R3, R3, UR5, R2 ;  /* 0x0000000503037c24 */ /* 0x001fca000f8e0202 */
[----:B--2---:R-:W-:Y:S01]  /*0090*/  ISETP.GE.AND P0, PT, R3, UR6, PT ;  /* 0x0000000603007c0c */ /* 0x004fe2000bf06270 */
[----:B-1----:R-:W-:-:S05]  /*00a0*/  IMAD R0, R0, UR4, R5 ;  /* 0x0000000400007c24 */ /* 0x002fca000f8e0205 */
[----:B------:R-:W-:-:S13]  /*00b0*/  ISETP.GE.OR P0, PT, R0, UR7, P0 ;  /* 0x0000000700007c0c */ /* 0x000fda0008706670 */
[----:B------:R-:W-:Y:S05]  /*00c0*/  @P0 EXIT ;  /* 0x000000000000094d */ /* 0x000fea0003800000 */
[----:B------:R-:W0:Y:S01]  /*00d0*/  LDCU.128 UR12, c[0x0][0x3b0] ;  /* 0x00007600ff0c77ac */ /* 0x000e220008000c00 */
[----:B------:R-:W-:Y:S01]  /*00e0*/  IMAD R6, R3, UR7, R0 ;  /* 0x0000000703067c24 */ /* 0x000fe2000f8e0200 */
[----:B------:R-:W1:Y:S03]  /*00f0*/  LDCU.64 UR4, c[0x0][0x3a0] ;  /* 0x00007400ff0477ac */ /* 0x000e660008000a00 */
[----:B------:R-:W-:Y:S01]  /*0100*/  IMAD R6, R6, 0x3, RZ ;  /* 0x0000000306067824 */ /* 0x000fe200078e02ff */
[----:B------:R-:W2:Y:S01]  /*0110*/  LDCU.64 UR8, c[0x0][0x390] ;  /* 0x00007200ff0877ac */ /* 0x000ea20008000a00 */
[----:B------:R-:W3:Y:S01]  /*0120*/  LDCU.U8 UR6, c[0x0][0x3a8] ;  /* 0x00007500ff0677ac */ /* 0x000ee20008000000 */
[----:B0-----:R-:W-:Y:S02]  /*0130*/  UISETP.NE.U32.AND UP1, UPT, UR14, URZ, UPT ;  /* 0x000000ff0e00728c */ /* 0x001fe4000bf25070 */
[----:B------:R-:W-:-:S02]  /*0140*/  UISETP.EQ.U32.AND UP0, UPT, UR12, URZ, UPT ;  /* 0x000000ff0c00728c */ /* 0x000fc4000bf02070 */
[----:B------:R-:W-:Y:S01]  /*0150*/  UISETP.NE.AND.EX UP1, UPT, UR15, URZ, UPT, UP1 ;  /* 0x000000ff0f00728c */ /* 0x000fe2000bf25310 */
[----:B-1----:R-:W-:Y:S02]  /*0160*/  VIADD R5, R3, -UR4 ;  /* 0x8000000403057c36 */ /* 0x002fe40008000000 */
[----:B------:R-:W-:Y:S01]  /*0170*/  VIADD R2, R0, -UR5 ;  /* 0x8000000500027c36 */ /* 0x000fe20008000000 */
[----:B------:R-:W-:Y:S02]  /*0180*/  UISETP.EQ.OR.EX UP0, UPT, UR13, URZ, !UP1, UP0 ;  /* 0x000000ff0d00728c */ /* 0x000fe4000cf02700 */
[C---:B--2---:R-:W-:Y:S01]  /*0190*/  ISETP.GE.AND P1, PT, R5.reuse, UR8, PT ;  /* 0x0000000805007c0c */ /* 0x044fe2000bf26270 */
[----:B------:R-:W0:Y:S01]  /*01a0*/  LDCU.64 UR4, c[0x0][0x358] ;  /* 0x00006b00ff0477ac */ /* 0x000e220008000a00 */
[C---:B------:R-:W-:Y:S02]  /*01b0*/  ISETP.GE.AND P0, PT, R2.reuse, UR9, PT ;  /* 0x0000000902007c0c */ /* 0x040fe4000bf06270 */
[C---:B------:R-:W-:Y:S01]  /*01c0*/  ISETP.LT.OR P1, PT, R5.reuse, RZ, P1 ;  /* 0x000000ff0500720c */ /* 0x040fe20000f21670 */
[----:B------:R-:W-:Y:S01]  /*01d0*/  IMAD R5, R5, UR9, R2 ;  /* 0x0000000905057c24 */ /* 0x000fe2000f8e0202 */
[----:B------:R-:W-:Y:S01]  /*01e0*/  ISETP.LT.OR P0, PT, R2, RZ, P0 ;  /* 0x000000ff0200720c */ /* 0x000fe20000701670 */
[----:B---3--:R-:W-:-:S02]  /*01f0*/  IMAD.U32 R2, RZ, RZ, UR6 ;  /* 0x00000006ff027e24 */ /* 0x008fc4000f8e00ff */
[----:B------:R-:W-:Y:S01]  /*0200*/  IMAD R5, R5, 0x3, RZ ;  /* 0x0000000305057824 */ /* 0x000fe200078e02ff */
[----:B------:R-:W-:Y:S01]  /*0210*/  PLOP3.LUT P0, PT, P0, P1, PT, 0xf8, 0x8f ;  /* 0x00000000008f781c */ /* 0x000fe20000703f70 */
[----:B------:R-:W-:-:S12]  /*0220*/  BRA.U UP0, `(.L_x_0) ;  /* 0x00000005006c7547 */ /* 0x000fd8000b800000 */
[----:B------:R-:W1:Y:S01]  /*0230*/  LDCU.64 UR6, c[0x0][0x380] ;  /* 0x00007000ff0677ac */ /* 0x000e620008000a00 */
[----:B------:R-:W0:Y:S01]  /*0240*/  LDC.64 R10, c[0x0][0x3b8] ;  /* 0x0000ee00ff0a7b82 */ /* 0x000e220000000a00 */
[----:B------:R-:W-:-:S07]  /*0250*/  PRMT R0, R2, 0x7610, R0 ;  /* 0x0000761002007816 */ /* 0x000fce0000000000 */
[----:B------:R-:W2:Y:S01]  /*0260*/  LDC.64 R8, c[0x0][0x3b0] ;  /* 0x0000ec00ff087b82 */ /* 0x000ea20000000a00 */
[C---:B-1----:R-:W-:Y:S01]  /*0270*/  IADD3 R4, P1, PT, R5.reuse, UR6, RZ ;  /* 0x0000000605047c10 */ /* 0x042fe2000ff3e0ff */
[----:B------:R-:W1:Y:S03]  /*0280*/  LDCU UR6, c[0x0][0x3c0] ;  /* 0x00007800ff0677ac */ /* 0x000e660008000800 */
[----:B------:R-:W-:Y:S01]  /*0290*/  LEA.HI.X.SX32 R5, R5, UR7, 0x1, P1 ;  /* 0x0000000705057c11 */ /* 0x000fe200088f0eff */
[----:B------:R-:W3:Y:S01]  /*02a0*/  LDCU UR7, c[0x0][0x3ac] ;  /* 0x00007580ff0777ac */ /* 0x000ee20008000800 */
[----:B0-----:R-:W4:Y:S04]  /*02b0*/  LDG.E.CONSTANT R11, desc[UR4][R10.64] ;  /* 0x000000040a0b7981 */ /* 0x001f28000c1e9900 */
[----:B------:R-:W5:Y:S04]  /*02c0*/  @!P0 LDG.E.U8.CONSTANT R0, desc[UR4][R4.64] ;  /* 0x0000000404008981 */ /* 0x000f68000c1e9100 */
[----:B--2---:R-:W3:Y:S01]  /*02d0*/  LDG.E.CONSTANT R9, desc[UR4][R8.64] ;  /* 0x0000000408097981 */ /* 0x004ee2000c1e9900 */
[----:B------:R-:W-:Y:S01]  /*02e0*/  BSSY.RECONVERGENT B0, `(.L_x_1) ;  /* 0x0000011000007945 */ /* 0x000fe20003800200 */
[----:B-1----:R-:W-:Y:S01]  /*02f0*/  ISETP.NE.AND P3, PT, RZ, UR6, PT ;  /* 0x00000006ff007c0c */ /* 0x002fe2000bf65270 */
[----:B----4-:R-:W0:Y:S01]  /*0300*/  MUFU.RCP R12, R11 ;  /* 0x0000000b000c7308 */ /* 0x010e220000001000 */
[----:B-----5:R-:W-:-:S07]  /*0310*/  LOP3.LUT R3, R0, 0xff, RZ, 0xc0, !PT ;  /* 0x000000ff00037812 */ /* 0x020fce00078ec0ff */
[----:B------:R-:W3:Y:S01]  /*0320*/  I2F.U16 R0, R3 ;  /* 0x0000000300007306 */ /* 0x000ee20000101000 */
[----:B0-----:R-:W-:-:S04]  /*0330*/  FFMA R7, -R11, R12, 1 ;  /* 0x3f8000000b077423 */ /* 0x001fc8000000010c */
[----:B------:R-:W-:Y:S01]  /*0340*/  FFMA R7, R12, R7, R12 ;  /* 0x000000070c077223 */ /* 0x000fe2000000000c */
[----:B---3--:R-:W-:-:S04]  /*0350*/  FFMA R0, R0, UR7, -R9 ;  /* 0x0000000700007c23 */ /* 0x008fc80008000809 */
[----:B------:R-:W0:Y:S01]  /*0360*/  FCHK P1, R0, R11 ;  /* 0x0000000b00007302 */ /* 0x000e220000020000 */
[----:B------:R-:W-:-:S04]  /*0370*/  FFMA R10, R0, R7, RZ ;  /* 0x00000007000a7223 */ /* 0x000fc800000000ff */
[----:B------:R-:W-:-:S04]  /*0380*/  FFMA R8, -R11, R10, R0 ;  /* 0x0000000a0b087223 */ /* 0x000fc80000000100 */
[----:B------:R-:W-:Y:S01]  /*0390*/  FFMA R7, R7, R8, R10 ;  /* 0x0000000807077223 */ /* 0x000fe2000000000a */
[----:B0-----:R-:W-:Y:S06]  /*03a0*/  @!P1 BRA `(.L_x_2) ;  /* 0x0000000000109947 */ /* 0x001fec0003800000 */
[----:B------:R-:W-:Y:S01]  /*03b0*/  IMAD.MOV.U32 R3, RZ, RZ, R11 ;  /* 0x000000ffff037224 */ /* 0x000fe200078e000b */
[----:B------:R-:W-:-:S07]  /*03c0*/  MOV R8, 0x3e0 ;  /* 0x000003e000087802 */ /* 0x000fce0000000f00 */
[----:B------:R-:W-:Y:S05]  /*03d0*/  CALL.REL.NOINC `($__internal_0_$__cuda_sm3x_div_rn_noftz_f32_slowpath) ;  /* 0x0000000400847944 */ /* 0x000fea0003c00000 */
[----:B------:R-:W-:-:S07]  /*03e0*/  IMAD.MOV.U32 R7, RZ, RZ, R0 ;  /* 0x000000ffff077224 */ /* 0x000fce00078e0000 */
.L_x_2:
[----:B------:R-:W-:Y:S05]  /*03f0*/  BSYNC.RECONVERGENT B0 ;  /* 0x0000000000007941 */ /* 0x000fea0003800200 */
.L_x_1:
[----:B------:R-:W0:Y:S01]  /*0400*/  LDC.64 R12, c[0x0][0x3b8] ;  /* 0x0000ee00ff0c7b82 */ /* 0x000e220000000a00 */
[----:B------:R-:W-:Y:S01]  /*0410*/  PRMT R0, R2, 0x7610, R0 ;  /* 0x0000761002007816 */ /* 0x000fe20000000000 */
[----:B------:R-:W1:Y:S06]  /*0420*/  LDCU UR7, c[0x0][0x3ac] ;  /* 0x00007580ff0777ac */ /* 0x000e6c0008000800 */
[----:B------:R-:W2:Y:S01]  /*0430*/  LDC.64 R10, c[0x0][0x3b0] ;  /* 0x0000ec00ff0a7b82 */ /* 0x000ea20000000a00 */
[----:B------:R-:W3:Y:S07]  /*0440*/  @!P0 LDG.E.U8.CONSTANT R0, desc[UR4][R4.64+0x1] ;  /* 0x0000010404008981 */ /* 0x000eee000c1e9100 */
[----:B------:R-:W4:Y:S01]  /*0450*/  LDC.64 R8, c[0x0][0x388] ;  /* 0x0000e200ff087b82 */ /* 0x000f220000000a00 */
[----:B------:R-:W-:Y:S01]  /*0460*/  IMAD.MOV.U32 R15, RZ, RZ, R7 ;  /* 0x000000ffff0f7224 */ /* 0x000fe200078e0007 */
[----:B------:R-:W5:Y:S01]  /*0470*/  LDCU UR6, c[0x0][0x3c0] ;  /* 0x00007800ff0677ac */ /* 0x000f620008000800 */
[----:B0-----:R-:W3:Y:S04]  /*0480*/  LDG.E.CONSTANT R13, desc[UR4][R12.64+0x4] ;  /* 0x000004040c0d7981 */ /* 0x001ee8000c1e9900 */
[----:B--2---:R-:W1:Y:S01]  /*0490*/  LDG.E.CONSTANT R11, desc[UR4][R10.64+0x4] ;  /* 0x000004040a0b7981 */ /* 0x004e62000c1e9900 */
[----:B------:R-:W-:Y:S01]  /*04a0*/  @P3 FMNMX R15, RZ, R15, !PT ;  /* 0x0000000fff0f3209 */ /* 0x000fe20007800000 */
[----:B----4-:R-:W-:-:S05]  /*04b0*/  IMAD.WIDE R6, R6, 0x4, R8 ;  /* 0x0000000406067825 */ /* 0x010fca00078e0208 */
[----:B------:R0:W-:Y:S01]  /*04c0*/  STG.E desc[UR4][R6.64], R15 ;  /* 0x0000000f06007986 */ /* 0x0001e2000c101904 */
[----:B-----5:R-:W-:Y:S01]  /*04d0*/  ISETP.NE.AND P3, PT, RZ, UR6, PT ;  /* 0x00000006ff007c0c */ /* 0x020fe2000bf65270 */
[----:B------:R-:W-:Y:S01]  /*04e0*/  BSSY.RECONVERGENT B0, `(.L_x_3) ;  /* 0x0000010000007945 */ /* 0x000fe20003800200 */
[----:B---3--:R-:W-:-:S04]  /*04f0*/  LOP3.LUT R3, R0, 0xff, RZ, 0xc0, !PT ;  /* 0x000000ff00037812 */ /* 0x008fc800078ec0ff */
[----:B------:R-:W1:Y:S08]  /*0500*/  I2F.U16 R0, R3 ;  /* 0x0000000300007306 */ /* 0x000e700000101000 */
[----:B------:R-:W2:Y:S01]  /*0510*/  MUFU.RCP R14, R13 ;  /* 0x0000000d000e7308 */ /* 0x000ea20000001000 */
[----:B-1----:R-:W-:-:S07]  /*0520*/  FFMA R0, R0, UR7, -R11 ;  /* 0x0000000700007c23 */ /* 0x002fce000800080b */
[----:B------:R-:W1:Y:S01]  /*0530*/  FCHK P1, R0, R13 ;  /* 0x0000000d00007302 */ /* 0x000e620000020000 */
[----:B--2---:R-:W-:-:S04]  /*0540*/  FFMA R9, -R13, R14, 1 ;  /* 0x3f8000000d097423 */ /* 0x004fc8000000010e */
[----:B------:R-:W-:-:S04]  /*0550*/  FFMA R9, R14, R9, R14 ;  /* 0x000000090e097223 */ /* 0x000fc8000000000e */
[----:B------:R-:W-:-:S04]  /*0560*/  FFMA R8, R0, R9, RZ ;  /* 0x0000000900087223 */ /* 0x000fc800000000ff */
[----:B------:R-:W-:-:S04]  /*0570*/  FFMA R3, -R13, R8, R0 ;  /* 0x000000080d037223 */ /* 0x000fc80000000100 */
[----:B------:R-:W-:Y:S01]  /*0580*/  FFMA R3, R9, R3, R8 ;  /* 0x0000000309037223 */ /* 0x000fe20000000008 */
[----:B01----:R-:W-:Y:S06]  /*0590*/  @!P1 BRA `(.L_x_4) ;  /* 0x0000000000109947 */ /* 0x003fec0003800000 */
[----:B------:R-:W-:Y:S01]  /*05a0*/  IMAD.MOV.U32 R3, RZ, RZ, R13 ;  /* 0x000000ffff037224 */ /* 0x000fe200078e000d */
[----:B------:R-:W-:-:S07]  /*05b0*/  MOV R8, 0x5d0 ;  /* 0x000005d000087802 */ /* 0x000fce0000000f00 */
[----:B------:R-:W-:Y:S05]  /*05c0*/  CALL.REL.NOINC `($__internal_0_$__cuda_sm3x_div_rn_noftz_f32_slowpath) ;  /* 0x0000000400087944 */ /* 0x000fea0003c00000 */
[----:B------:R-:W-:-:S07]  /*05d0*/  IMAD.MOV.U32 R3, RZ, RZ, R0 ;  /* 0x000000ffff037224 */ /* 0x000fce00078e0000 */
.L_x_4:
[----:B------:R-:W-:Y:S05]  /*05e0*/  BSYNC.RECONVERGENT B0 ;  /* 0x0000000000007941 */ /* 0x000fea0003800200 */
.L_x_3:
[----:B------:R-:W0:Y:S01]  /*05f0*/  LDC.64 R10, c[0x0][0x3b8] ;  /* 0x0000ee00ff0a7b82 */ /* 0x000e220000000a00 */
[----:B------:R-:W2:Y:S01]  /*0600*/  @!P0 LDG.E.U8.CONSTANT R2, desc[UR4][R4.64+0x2] ;  /* 0x0000020404028981 */ /* 0x000ea2000c1e9100 */
[----:B------:R-:W1:Y:S06]  /*0610*/  LDCU UR7, c[0x0][0x3ac] ;  /* 0x00007580ff0777ac */ /* 0x000e6c0008000800 */
[----:B------:R-:W3:Y:S01]  /*0620*/  LDC.64 R8, c[0x0][0x3b0] ;  /* 0x0000ec00ff087b82 */ /* 0x000ee20000000a00 */
[----:B------:R-:W-:Y:S01]  /*0630*/  IMAD.MOV.U32 R13, RZ, RZ, R3 ;  /* 0x000000ffff0d7224 */ /* 0x000fe200078e0003 */
[----:B------:R-:W4:Y:S01]  /*0640*/  LDCU UR6, c[0x0][0x3c0] ;  /* 0x00007800ff0677ac */ /* 0x000f220008000800 */
[----:B0-----:R-:W5:Y:S04]  /*0650*/  LDG.E.CONSTANT R11, desc[UR4][R10.64+0x8] ;  /* 0x000008040a0b7981 */ /* 0x001f68000c1e9900 */
[----:B---3--:R-:W1:Y:S01]  /*0660*/  LDG.E.CONSTANT R9, desc[UR4][R8.64+0x8] ;  /* 0x0000080408097981 */ /* 0x008e62000c1e9900 */
[----:B------:R-:W-:-:S05]  /*0670*/  @P3 FMNMX R13, RZ, R13, !PT ;  /* 0x0000000dff0d3209 */ /* 0x000fca0007800000 */
[----:B------:R0:W-:Y:S01]  /*0680*/  STG.E desc[UR4][R6.64+0x4], R13 ;  /* 0x0000040d06007986 */ /* 0x0001e2000c101904 */
[----:B----4-:R-:W-:Y:S01]  /*0690*/  ISETP.NE.AND P0, PT, RZ, UR6, PT ;  /* 0x00000006ff007c0c */ /* 0x010fe2000bf05270 */
[----:B------:R-:W-:Y:S01]  /*06a0*/  BSSY.RECONVERGENT B0, `(.L_x_5) ;  /* 0x0000010000007945 */ /* 0x000fe20003800200 */
[----:B--2---:R-:W-:-:S04]  /*06b0*/  LOP3.LUT R2, R2, 0xff, RZ, 0xc0, !PT ;  /* 0x000000ff02027812 */ /* 0x004fc800078ec0ff */
[----:B------:R-:W1:Y:S08]  /*06c0*/  I2F.U16 R0, R2 ;  /* 0x0000000200007306 */ /* 0x000e700000101000 */
[----:B-----5:R-:W2:Y:S01]  /*06d0*/  MUFU.RCP R12, R11 ;  /* 0x0000000b000c7308 */ /* 0x020ea20000001000 */
        /* <DEDUP_REMOVED lines=12> */
.L_x_6:
[----:B------:R-:W-:Y:S05]  /*07a0*/  BSYNC.RECONVERGENT B0 ;  /* 0x0000000000007941 */ /* 0x000fea0003800200 */
.L_x_5:
[----:B------:R-:W-:-:S05]  /*07b0*/  @P0 FMNMX R2, RZ, R2, !PT ;  /* 0x00000002ff020209 */ /* 0x000fca0007800000 */
[----:B------:R-:W-:Y:S01]  /*07c0*/  STG.E desc[UR4][R6.64+0x8], R2 ;  /* 0x0000080206007986 */ /* 0x000fe2000c101904 */
[----:B------:R-:W-:Y:S05]  /*07d0*/  EXIT ;  /* 0x000000000000794d */ /* 0x000fea0003800000 */
.L_x_0:
[----:B------:R-:W1:Y:S01]  /*07e0*/  LDCU.64 UR6, c[0x0][0x380] ;  /* 0x00007000ff0677ac */ /* 0x000e620008000a00 */
[----:B------:R-:W-:Y:S01]  /*07f0*/  PRMT R0, R2, 0x7610, R0 ;  /* 0x0000761002007816 */ /* 0x000fe20000000000 */
[----:B------:R-:W2:Y:S01]  /*0800*/  LDC.64 R8, c[0x0][0x388] ;  /* 0x0000e200ff087b82 */ /* 0x000ea20000000a00 */
[C---:B-1----:R-:W-:Y:S01]  /*0810*/  IADD3 R4, P1, PT, R5.reuse, UR6, RZ ;  /* 0x0000000605047c10 */ /* 0x042fe2000ff3e0ff */
[----:B------:R-:W1:Y:S03]  /*0820*/  LDCU UR6, c[0x0][0x3c0] ;  /* 0x00007800ff0677ac */ /* 0x000e660008000800 */
[----:B------:R-:W-:Y:S01]  /*0830*/  LEA.HI.X.SX32 R5, R5, UR7, 0x1, P1 ;  /* 0x0000000705057c11 */ /* 0x000fe200088f0eff */
[----:B------:R-:W3:Y:S04]  /*0840*/  LDCU UR7, c[0x0][0x3ac] ;  /* 0x00007580ff0777ac */ /* 0x000ee80008000800 */
[----:B0-----:R-:W4:Y:S04]  /*0850*/  @!P0 LDG.E.U8.CONSTANT R2, desc[UR4][R4.64+0x2] ;  /* 0x0000020404028981 */ /* 0x001f28000c1e9100 */
[----:B------:R-:W5:Y:S04]  /*0860*/  @!P0 LDG.E.U8.CONSTANT R0, desc[UR4][R4.64] ;  /* 0x0000000404008981 */ /* 0x000f68000c1e9100 */
[----:B------:R-:W3:Y:S01]  /*0870*/  @!P0 LDG.E.U8.CONSTANT R3, desc[UR4][R4.64+0x1] ;  /* 0x0000010404038981 */ /* 0x000ee2000c1e9100 */
[----:B--2---:R-:W-:Y:S01]  /*0880*/  IMAD.WIDE R8, R6, 0x4, R8 ;  /* 0x0000000406087825 */ /* 0x004fe200078e0208 */
[----:B-1----:R-:W-:-:S02]  /*0890*/  ISETP.NE.AND P3, PT, RZ, UR6, !P0 ;  /* 0x00000006ff007c0c */ /* 0x002fc4000c765270 */
[----:B------:R-:W-:Y:S02]  /*08a0*/  ISETP.NE.AND P1, PT, RZ, UR6, PT ;  /* 0x00000006ff007c0c */ /* 0x000fe4000bf25270 */
[----:B------:R-:W-:Y:S02]  /*08b0*/  ISETP.NE.AND P2, PT, RZ, UR6, P0 ;  /* 0x00000006ff007c0c */ /* 0x000fe40008745270 */
[----:B----4-:R-:W-:Y:S01]  /*08c0*/  LOP3.LUT R10, R2, 0xff, RZ, 0xc0, !PT ;  /* 0x000000ff020a7812 */ /* 0x010fe200078ec0ff */
[----:B------:R-:W0:Y:S01]  /*08d0*/  @P0 I2F.U16 R7, R2 ;  /* 0x0000000200070306 */ /* 0x000e220000101000 */
[----:B-----5:R-:W-:-:S07]  /*08e0*/  LOP3.LUT R0, R0, 0xff, RZ, 0xc0, !PT ;  /* 0x000000ff00007812 */ /* 0x020fce00078ec0ff */
[----:B------:R-:W1:Y:S01]  /*08f0*/  I2F.U16 R10, R10 ;  /* 0x0000000a000a7306 */ /* 0x000e620000101000 */
[----:B---3--:R-:W-:-:S05]  /*0900*/  @!P0 I2FP.F32.U32 R2, R3 ;  /* 0x0000000300028245 */ /* 0x008fca0000201000 */
[----:B------:R-:W-:Y:S01]  /*0910*/  @!P0 FMUL R5, R2, UR7 ;  /* 0x0000000702058c20 */ /* 0x000fe20008400000 */
[----:B0-----:R-:W-:Y:S01]  /*0920*/  @P0 FMUL R7, R7, UR7 ;  /* 0x0000000707070c20 */ /* 0x001fe20008400000 */
[----:B------:R-:W0:Y:S03]  /*0930*/  I2F.U16 R0, R0 ;  /* 0x0000000000007306 */ /* 0x000e260000101000 */
[----:B------:R-:W-:Y:S02]  /*0940*/  @P3 FMNMX R5, RZ, R5, !PT ;  /* 0x00000005ff053209 */ /* 0x000fe40007800000 */
[----:B------:R-:W-:Y:S01]  /*0950*/  @P2 FMNMX R7, RZ, R7, !PT ;  /* 0x00000007ff072209 */ /* 0x000fe20007800000 */
[----:B-1----:R-:W-:Y:S02]  /*0960*/  FMUL R11, R10, UR7 ;  /* 0x000000070a0b7c20 */ /* 0x002fe40008400000 */
[----:B------:R-:W-:Y:S03]  /*0970*/  @!P0 STG.E desc[UR4][R8.64+0x4], R5 ;  /* 0x0000040508008986 */ /* 0x000fe6000c101904 */
[----:B------:R-:W-:Y:S01]  /*0980*/  @P1 FMNMX R11, RZ, R11, !PT ;  /* 0x0000000bff0b1209 */ /* 0x000fe20007800000 */
[----:B------:R-:W-:Y:S01]  /*0990*/  @P0 STG.E desc[UR4][R8.64+0x4], R7 ;  /* 0x0000040708000986 */ /* 0x000fe2000c101904 */
[----:B0-----:R-:W-:-:S03]  /*09a0*/  FMUL R3, R0, UR7 ;  /* 0x0000000700037c20 */ /* 0x001fc60008400000 */
[----:B------:R-:W-:Y:S02]  /*09b0*/  STG.E desc[UR4][R8.64+0x8], R11 ;  /* 0x0000080b08007986 */ /* 0x000fe4000c101904 */
[----:B------:R-:W-:-:S05]  /*09c0*/  @P1 FMNMX R3, RZ, R3, !PT ;  /* 0x00000003ff031209 */ /* 0x000fca0007800000 */
[----:B------:R-:W-:Y:S01]  /*09d0*/  STG.E desc[UR4][R8.64], R3 ;  /* 0x0000000308007986 */ /* 0x000fe2000c101904 */
[----:B------:R-:W-:Y:S05]  /*09e0*/  EXIT ;  /* 0x000000000000794d */ /* 0x000fea0003800000 */
        .weak           $__internal_0_$__cuda_sm3x_div_rn_noftz_f32_slowpath
        .type           $__internal_0_$__cuda_sm3x_div_rn_noftz_f32_slowpath,@function
        .size           $__internal_0_$__cuda_sm3x_div_rn_noftz_f32_slowpath,(.L_x_38 - $__internal_0_$__cuda_sm3x_div_rn_noftz_f32_slowpath)
$__internal_0_$__cuda_sm3x_div_rn_noftz_f32_slowpath:
[----:B------:R-:W-:Y:S01]  /*09f0*/  SHF.R.U32.HI R10, RZ, 0x17, R3 ;  /* 0x00000017ff0a7819 */ /* 0x000fe20000011603 */
[----:B------:R-:W-:Y:S01]  /*0a00*/  BSSY.RECONVERGENT B1, `(.L_x_7) ;  /* 0x0000062000017945 */ /* 0x000fe20003800200 */
[----:B------:R-:W-:Y:S02]  /*0a10*/  SHF.R.U32.HI R9, RZ, 0x17, R0 ;  /* 0x00000017ff097819 */ /* 0x000fe40000011600 */
[----:B------:R-:W-:Y:S02]  /*0a20*/  LOP3.LUT R10, R10, 0xff, RZ, 0xc0, !PT ;  /* 0x000000ff0a0a7812 */ /* 0x000fe400078ec0ff */
[----:B------:R-:W-:-:S03]  /*0a30*/  LOP3.LUT R14, R9, 0xff, RZ, 0xc0, !PT ;  /* 0x000000ff090e7812 */ /* 0x000fc600078ec0ff */
[----:B------:R-:W-:Y:S02]  /*0a40*/  VIADD R12, R10, 0xffffffff ;  /* 0xffffffff0a0c7836 */ /* 0x000fe40000000000 */
[----:B------:R-:W-:-:S03]  /*0a50*/  VIADD R11, R14, 0xffffffff ;  /* 0xffffffff0e0b7836 */ /* 0x000fc60000000000 */
[----:B------:R-:W-:-:S04]  /*0a60*/  ISETP.GT.U32.AND P1, PT, R12, 0xfd, PT ;  /* 0x000000fd0c00780c */ /* 0x000fc80003f24070 */
[----:B------:R-:W-:-:S13]  /*0a70*/  ISETP.GT.U32.OR P1, PT, R11, 0xfd, P1 ;  /* 0x000000fd0b00780c */ /* 0x000fda0000f24470 */
[----:B------:R-:W-:Y:S01]  /*0a80*/  @!P1 IMAD.MOV.U32 R9, RZ, RZ, RZ ;  /* 0x000000ffff099224 */ /* 0x000fe200078e00ff */
[----:B------:R-:W-:Y:S06]  /*0a90*/  @!P1 BRA `(.L_x_8) ;  /* 0x00000000005c9947 */ /* 0x000fec0003800000 */
[----:B------:R-:W-:Y:S02]  /*0aa0*/  FSETP.GTU.FTZ.AND P1, PT, |R0|, +INF , PT ;  /* 0x7f8000000000780b */ /* 0x000fe40003f3c200 */
[----:B------:R-:W-:-:S04]  /*0ab0*/  FSETP.GTU.FTZ.AND P2, PT, |R3|, +INF , PT ;  /* 0x7f8000000300780b */ /* 0x000fc80003f5c200 */
[----:B------:R-:W-:-:S13]  /*0ac0*/  PLOP3.LUT P1, PT, P1, P2, PT, 0xf8, 0x8f ;  /* 0x00000000008f781c */ /* 0x000fda0000f25f70 */
[----:B------:R-:W-:Y:S05]  /*0ad0*/  @P1 BRA `(.L_x_9) ;  /* 0x00000004004c1947 */ /* 0x000fea0003800000 */
[----:B------:R-:W-:-:S13]  /*0ae0*/  LOP3.LUT P1, RZ, R3, 0x7fffffff, R0, 0xc8, !PT ;  /* 0x7fffffff03ff7812 */ /* 0x000fda000782c800 */
[----:B------:R-:W-:Y:S05]  /*0af0*/  @!P1 BRA `(.L_x_10) ;  /* 0x00000004003c9947 */ /* 0x000fea0003800000 */
[C---:B------:R-:W-:Y:S02]  /*0b00*/  FSETP.NEU.FTZ.AND P4, PT, |R0|.reuse, +INF , PT ;  /* 0x7f8000000000780b */ /* 0x040fe40003f9d200 */
[----:B------:R-:W-:Y:S02]  /*0b10*/  FSETP.NEU.FTZ.AND P2, PT, |R3|, +INF , PT ;  /* 0x7f8000000300780b */ /* 0x000fe40003f5d200 */
[----:B------:R-:W-:-:S11]  /*0b20*/  FSETP.NEU.FTZ.AND P1, PT, |R0|, +INF , PT ;  /* 0x7f8000000000780b */ /* 0x000fd60003f3d200 */
[----:B------:R-:W-:Y:S05]  /*0b30*/  @!P2 BRA !P4, `(.L_x_10) ;  /* 0x00000004002ca947 */ /* 0x000fea0006000000 */
[----:B------:R-:W-:-:S04]  /*0b40*/  LOP3.LUT P4, RZ, R0, 0x7fffffff, RZ, 0xc0, !PT ;  /* 0x7fffffff00ff7812 */ /* 0x000fc8000788c0ff */
[----:B------:R-:W-:-:S13]  /*0b50*/  PLOP3.LUT P2, PT, P2, P4, PT, 0x2f, 0xf2 ;  /* 0x0000000000f2781c */ /* 0x000fda0001748577 */
[----:B------:R-:W-:Y:S05]  /*0b60*/  @P2 BRA `(.L_x_11) ;  /* 0x0000000400182947 */ /* 0x000fea0003800000 */
[----:B------:R-:W-:-:S04]  /*0b70*/  LOP3.LUT P2, RZ, R3, 0x7fffffff, RZ, 0xc0, !PT ;  /* 0x7fffffff03ff7812 */ /* 0x000fc8000784c0ff */
[----:B------:R-:W-:-:S13]  /*0b80*/  PLOP3.LUT P1, PT, P1, P2, PT, 0x2f, 0xf2 ;  /* 0x0000000000f2781c */ /* 0x000fda0000f24577 */
[----:B------:R-:W-:Y:S05]  /*0b90*/  @P1 BRA `(.L_x_12) ;  /* 0x0000000400001947 */ /* 0x000fea0003800000 */
[----:B------:R-:W-:Y:S02]  /*0ba0*/  ISETP.GE.AND P1, PT, R11, RZ, PT ;  /* 0x000000ff0b00720c */ /* 0x000fe40003f26270 */
[----:B------:R-:W-:-:S11]  /*0bb0*/  ISETP.GE.AND P2, PT, R12, RZ, PT ;  /* 0x000000ff0c00720c */ /* 0x000fd60003f46270 */
[----:B------:R-:W-:Y:S02]  /*0bc0*/  @P1 IMAD.MOV.U32 R9, RZ, RZ, RZ ;  /* 0x000000ffff091224 */ /* 0x000fe400078e00ff */
[----:B------:R-:W-:Y:S01]  /*0bd0*/  @!P1 FFMA R0, R0, 1.84467440737095516160e+19, RZ ;  /* 0x5f80000000009823 */ /* 0x000fe200000000ff */
[----:B------:R-:W-:Y:S02]  /*0be0*/  @!P1 IMAD.MOV.U32 R9, RZ, RZ, -0x40 ;  /* 0xffffffc0ff099424 */ /* 0x000fe400078e00ff */
[----:B------:R-:W-:Y:S02]  /*0bf0*/  @!P2 FFMA R3, R3, 1.84467440737095516160e+19, RZ ;  /* 0x5f8000000303a823 */ /* 0x000fe400000000ff */
[----:B------:R-:W-:-:S07]  /*0c00*/  @!P2 VIADD R9, R9, 0x40 ;  /* 0x000000400909a836 */ /* 0x000fce0000000000 */
.L_x_8:
[----:B------:R-:W-:Y:S01]  /*0c10*/  LEA R12, R10, 0xc0800000, 0x17 ;  /* 0xc08000000a0c7811 */ /* 0x000fe200078eb8ff */
[----:B------:R-:W-:Y:S04]  /*0c20*/  BSSY.RECONVERGENT B2, `(.L_x_13) ;  /* 0x0000036000027945 */ /* 0x000fe80003800200 */
[----:B------:R-:W-:Y:S02]  /*0c30*/  IMAD.IADD R12, R3, 0x1, -R12 ;  /* 0x00000001030c7824 */ /* 0x000fe400078e0a0c */
[----:B------:R-:W-:Y:S02]  /*0c40*/  VIADD R3, R14, 0xffffff81 ;  /* 0xffffff810e037836 */ /* 0x000fe40000000000 */
[----:B------:R-:W0:Y:S01]  /*0c50*/  MUFU.RCP R11, R12 ;  /* 0x0000000c000b7308 */ /* 0x000e220000001000 */
[----:B------:R-:W-:Y:S01]  /*0c60*/  FADD.FTZ R13, -R12, -RZ ;  /* 0x800000ff0c0d7221 */ /* 0x000fe20000010100 */
[C---:B------:R-:W-:Y:S01]  /*0c70*/  IMAD R0, R3.reuse, -0x800000, R0 ;  /* 0xff80000003007824 */ /* 0x040fe200078e0200 */
[----:B------:R-:W-:-:S05]  /*0c80*/  IADD3 R10, PT, PT, R3, 0x7f, -R10 ;  /* 0x0000007f030a7810 */ /* 0x000fca0007ffe80a */
[----:B------:R-:W-:Y:S02]  /*0c90*/  IMAD.IADD R10, R10, 0x1, R9 ;  /* 0x000000010a0a7824 */ /* 0x000fe400078e0209 */
[----:B0-----:R-:W-:-:S04]  /*0ca0*/  FFMA R14, R11, R13, 1 ;  /* 0x3f8000000b0e7423 */ /* 0x001fc8000000000d */
[----:B------:R-:W-:-:S04]  /*0cb0*/  FFMA R16, R11, R14, R11 ;  /* 0x0000000e0b107223 */ /* 0x000fc8000000000b */
[----:B------:R-:W-:-:S04]  /*0cc0*/  FFMA R11, R0, R16, RZ ;  /* 0x00000010000b7223 */ /* 0x000fc800000000ff */
[----:B------:R-:W-:-:S04]  /*0cd0*/  FFMA R14, R13, R11, R0 ;  /* 0x0000000b0d0e7223 */ /* 0x000fc80000000000 */
[----:B------:R-:W-:-:S04]  /*0ce0*/  FFMA R11, R16, R14, R11 ;  /* 0x0000000e100b7223 */ /* 0x000fc8000000000b */
[----:B------:R-:W-:-:S04]  /*0cf0*/  FFMA R14, R13, R11, R0 ;  /* 0x0000000b0d0e7223 */ /* 0x000fc80000000000 */
[----:B------:R-:W-:-:S05]  /*0d00*/  FFMA R0, R16, R14, R11 ;  /* 0x0000000e10007223 */ /* 0x000fca000000000b */
[----:B------:R-:W-:-:S04]  /*0d10*/  SHF.R.U32.HI R3, RZ, 0x17, R0 ;  /* 0x00000017ff037819 */ /* 0x000fc80000011600 */
[----:B------:R-:W-:-:S05]  /*0d20*/  LOP3.LUT R3, R3, 0xff, RZ, 0xc0, !PT ;  /* 0x000000ff03037812 */ /* 0x000fca00078ec0ff */
[----:B------:R-:W-:-:S04]  /*0d30*/  IMAD.IADD R13, R3, 0x1, R10 ;  /* 0x00000001030d7824 */ /* 0x000fc800078e020a */
[----:B------:R-:W-:-:S05]  /*0d40*/  VIADD R3, R13, 0xffffffff ;  /* 0xffffffff0d037836 */ /* 0x000fca0000000000 */
[----:B------:R-:W-:-:S13]  /*0d50*/  ISETP.GE.U32.AND P1, PT, R3, 0xfe, PT ;  /* 0x000000fe0300780c */ /* 0x000fda0003f26070 */
[----:B------:R-:W-:Y:S05]  /*0d60*/  @!P1 BRA `(.L_x_14) ;  /* 0x0000000000809947 */ /* 0x000fea0003800000 */
[----:B------:R-:W-:-:S13]  /*0d70*/  ISETP.GT.AND P1, PT, R13, 0xfe, PT ;  /* 0x000000fe0d00780c */ /* 0x000fda0003f24270 */
[----:B------:R-:W-:Y:S05]  /*0d80*/  @P1 BRA `(.L_x_15) ;  /* 0x00000000006c1947 */ /* 0x000fea0003800000 */
[----:B------:R-:W-:-:S13]  /*0d90*/  ISETP.GE.AND P1, PT, R13, 0x1, PT ;  /* 0x000000010d00780c */ /* 0x000fda0003f26270 */
[----:B------:R-:W-:Y:S05]  /*0da0*/  @P1 BRA `(.L_x_16) ;  /* 0x0000000000741947 */ /* 0x000fea0003800000 */
[----:B------:R-:W-:Y:S02]  /*0db0*/  ISETP.GE.AND P1, PT, R13, -0x18, PT ;  /* 0xffffffe80d00780c */ /* 0x000fe40003f26270 */
[----:B------:R-:W-:-:S11]  /*0dc0*/  LOP3.LUT R0, R0, 0x80000000, RZ, 0xc0, !PT ;  /* 0x8000000000007812 */ /* 0x000fd600078ec0ff */
[----:B------:R-:W-:Y:S05]  /*0dd0*/  @!P1 BRA `(.L_x_16) ;  /* 0x0000000000689947 */ /* 0x000fea0003800000 */
[CCC-:B------:R-:W-:Y:S01]  /*0de0*/  FFMA.RZ R3, R16.reuse, R14.reuse, R11.reuse ;  /* 0x0000000e10037223 */ /* 0x1c0fe2000000c00b */
[C---:B------:R-:W-:Y:S02]  /*0df0*/  VIADD R12, R13.reuse, 0x20 ;  /* 0x000000200d0c7836 */ /* 0x040fe40000000000 */
[CCC-:B------:R-:W-:Y:S01]  /*0e00*/  FFMA.RM R10, R16.reuse, R14.reuse, R11.reuse ;  /* 0x0000000e100a7223 */ /* 0x1c0fe2000000400b */
[----:B------:R-:W-:Y:S02]  /*0e10*/  ISETP.NE.AND P4, PT, R13, RZ, PT ;  /* 0x000000ff0d00720c */ /* 0x000fe40003f85270 */
[----:B------:R-:W-:Y:S01]  /*0e20*/  LOP3.LUT R9, R3, 0x7fffff, RZ, 0xc0, !PT ;  /* 0x007fffff03097812 */ /* 0x000fe200078ec0ff */
[----:B------:R-:W-:Y:S01]  /*0e30*/  FFMA.RP R3, R16, R14, R11 ;  /* 0x0000000e10037223 */ /* 0x000fe2000000800b */
[----:B------:R-:W-:Y:S01]  /*0e40*/  IMAD.MOV R11, RZ, RZ, -R13 ;  /* 0x000000ffff0b7224 */ /* 0x000fe200078e0a0d */
[----:B------:R-:W-:Y:S02]  /*0e50*/  ISETP.NE.AND P2, PT, R13, RZ, PT ;  /* 0x000000ff0d00720c */ /* 0x000fe40003f45270 */
[----:B------:R-:W-:-:S02]  /*0e60*/  LOP3.LUT R9, R9, 0x800000, RZ, 0xfc, !PT ;  /* 0x0080000009097812 */ /* 0x000fc400078efcff */
[----:B------:R-:W-:Y:S02]  /*0e70*/  FSETP.NEU.FTZ.AND P1, PT, R3, R10, PT ;  /* 0x0000000a0300720b */ /* 0x000fe40003f3d000 */
[----:B------:R-:W-:Y:S02]  /*0e80*/  SHF.L.U32 R12, R9, R12, RZ ;  /* 0x0000000c090c7219 */ /* 0x000fe400000006ff */
[----:B------:R-:W-:Y:S02]  /*0e90*/  SEL R10, R11, RZ, P4 ;  /* 0x000000ff0b0a7207 */ /* 0x000fe40002000000 */
[----:B------:R-:W-:Y:S02]  /*0ea0*/  ISETP.NE.AND P2, PT, R12, RZ, P2 ;  /* 0x000000ff0c00720c */ /* 0x000fe40001745270 */
[----:B------:R-:W-:Y:S02]  /*0eb0*/  SHF.R.U32.HI R10, RZ, R10, R9 ;  /* 0x0000000aff0a7219 */ /* 0x000fe40000011609 */
[----:B------:R-:W-:-:S02]  /*0ec0*/  PLOP3.LUT P1, PT, P1, P2, PT, 0xf8, 0x8f ;  /* 0x00000000008f781c */ /* 0x000fc40000f25f70 */
[----:B------:R-:W-:Y:S02]  /*0ed0*/  SHF.R.U32.HI R12, RZ, 0x1, R10 ;  /* 0x00000001ff0c7819 */ /* 0x000fe4000001160a */
[----:B------:R-:W-:-:S04]  /*0ee0*/  SEL R3, RZ, 0x1, !P1 ;  /* 0x00000001ff037807 */ /* 0x000fc80004800000 */
[----:B------:R-:W-:-:S04]  /*0ef0*/  LOP3.LUT R3, R3, 0x1, R12, 0xf8, !PT ;  /* 0x0000000103037812 */ /* 0x000fc800078ef80c */
[----:B------:R-:W-:-:S05]  /*0f00*/  LOP3.LUT R3, R3, R10, RZ, 0xc0, !PT ;  /* 0x0000000a03037212 */ /* 0x000fca00078ec0ff */
[----:B------:R-:W-:-:S05]  /*0f10*/  IMAD.IADD R3, R12, 0x1, R3 ;  /* 0x000000010c037824 */ /* 0x000fca00078e0203 */
[----:B------:R-:W-:Y:S01]  /*0f20*/  LOP3.LUT R0, R3, R0, RZ, 0xfc, !PT ;  /* 0x0000000003007212 */ /* 0x000fe200078efcff */
[----:B------:R-:W-:Y:S06]  /*0f30*/  BRA `(.L_x_16) ;  /* 0x0000000000107947 */ /* 0x000fec0003800000 */
.L_x_15:
[----:B------:R-:W-:-:S04]  /*0f40*/  LOP3.LUT R0, R0, 0x80000000, RZ, 0xc0, !PT ;  /* 0x8000000000007812 */ /* 0x000fc800078ec0ff */
[----:B------:R-:W-:Y:S01]  /*0f50*/  LOP3.LUT R0, R0, 0x7f800000, RZ, 0xfc, !PT ;  /* 0x7f80000000007812 */ /* 0x000fe200078efcff */
[----:B------:R-:W-:Y:S06]  /*0f60*/  BRA `(.L_x_16) ;  /* 0x0000000000047947 */ /* 0x000fec0003800000 */
.L_x_14:
[----:B------:R-:W-:-:S07]  /*0f70*/  IMAD R0, R10, 0x800000, R0 ;  /* 0x008000000a007824 */ /* 0x000fce00078e0200 */
.L_x_16:
[----:B------:R-:W-:Y:S05]  /*0f80*/  BSYNC.RECONVERGENT B2 ;  /* 0x0000000000027941 */ /* 0x000fea0003800200 */
.L_x_13:
[----:B------:R-:W-:Y:S05]  /*0f90*/  BRA `(.L_x_17) ;  /* 0x0000000000207947 */ /* 0x000fea0003800000 */
.L_x_12:
[----:B------:R-:W-:-:S04]  /*0fa0*/  LOP3.LUT R0, R3, 0x80000000, R0, 0x48, !PT ;  /* 0x8000000003007812 */ /* 0x000fc800078e4800 */
[----:B------:R-:W-:Y:S01]  /*0fb0*/  LOP3.LUT R0, R0, 0x7f800000, RZ, 0xfc, !PT ;  /* 0x7f80000000007812 */ /* 0x000fe200078efcff */
[----:B------:R-:W-:Y:S06]  /*0fc0*/  BRA `(.L_x_17) ;  /* 0x0000000000147947 */ /* 0x000fec0003800000 */
.L_x_11:
[----:B------:R-:W-:Y:S01]  /*0fd0*/  LOP3.LUT R0, R3, 0x80000000, R0, 0x48, !PT ;  /* 0x8000000003007812 */ /* 0x000fe200078e4800 */
[----:B------:R-:W-:Y:S06]  /*0fe0*/  BRA `(.L_x_17) ;  /* 0x00000000000c7947 */ /* 0x000fec0003800000 */
.L_x_10:
[----:B------:R-:W0:Y:S01]  /*0ff0*/  MUFU.RSQ R0, -QNAN ;  /* 0xffc0000000007908 */ /* 0x000e220000001400 */
[----:B------:R-:W-:Y:S05]  /*1000*/  BRA `(.L_x_17) ;  /* 0x0000000000047947 */ /* 0x000fea0003800000 */
.L_x_9:
[----:B------:R-:W-:-:S07]  /*1010*/  FADD.FTZ R0, R0, R3 ;  /* 0x0000000300007221 */ /* 0x000fce0000010000 */
.L_x_17:
[----:B------:R-:W-:Y:S05]  /*1020*/  BSYNC.RECONVERGENT B1 ;  /* 0x0000000000017941 */ /* 0x000fea0003800200 */
.L_x_7:
[----:B------:R-:W-:-:S04]  /*1030*/  IMAD.MOV.U32 R9, RZ, RZ, 0x0 ;  /* 0x00000000ff097424 */ /* 0x000fc800078e00ff */
[----:B0-----:R-:W-:Y:S05]  /*1040*/  RET.REL.NODEC R8 `(postprocess_pad_u8_to_nhwc_f32) ;  /* 0xffffffec08ec7950 */ /* 0x001fea0003c3ffff */
.L_x_18:
[----:B------:R-:W-:-:S00]  /*1050*/  BRA `(.L_x_18) ;  /* 0xfffffffc00fc7947 */ /* 0x000fc0000383ffff */
[----:B------:R-:W-:-:S00]  /*1060*/  NOP ;  /* 0x0000000000007918 */ /* 0x000fc00000000000 */
        /* <DEDUP_REMOVED lines=9> */
.L_x_38:


//--------------------- .text.postprocess_pad_u8_to_nchw_f32 --------------------------
	.section	.text.postprocess_pad_u8_to_nchw_f32,"ax",@progbits
	.align	128
        .global         postprocess_pad_u8_to_nchw_f32
        .type           postprocess_pad_u8_to_nchw_f32,@function
        .size           postprocess_pad_u8_to_nchw_f32,(.L_x_39 - postprocess_pad_u8_to_nchw_f32)
        .other          postprocess_pad_u8_to_nchw_f32,@"STO_CUDA_ENTRY STV_DEFAULT"
postprocess_pad_u8_to_nchw_f32:
.text.postprocess_pad_u8_to_nchw_f32:
[----:B------:R-:W-:Y:S01]  /*0000*/  LDC R1, c[0x0][0x37c] ;  /* 0x0000df00ff017b82 */ /* 0x000fe20000000800 */
[----:B------:R-:W0:Y:S07]  /*0010*/  S2R R0, SR_TID.Y ;  /* 0x0000000000007919 */ /* 0x000e2e0000002200 */
[----:B------:R-:W1:Y:S01]  /*0020*/  LDC R2, c[0x0][0x360] ;  /* 0x0000d800ff027b82 */ /* 0x000e620000000800 */
[----:B------:R-:W1:Y:S07]  /*0030*/  S2R R3, SR_TID.X ;  /* 0x0000000000037919 */ /* 0x000e6e0000002100 */
[----:B------:R-:W0:Y:S08]  /*0040*/  S2UR UR5, SR_CTAID.Y ;  /* 0x00000000000579c3 */ /* 0x000e300000002600 */
[----:B------:R-:W0:Y:S08]  /*0050*/  LDC R7, c[0x0][0x364] ;  /* 0x0000d900ff077b82 */ /* 0x000e300000000800 */
[----:B------:R-:W1:Y:S08]  /*0060*/  S2UR UR4, SR_CTAID.X ;  /* 0x00000000000479c3 */ /* 0x000e700000002500 */
[----:B------:R-:W2:Y:S01]  /*0070*/  LDC.64 R4, c[0x0][0x398] ;  /* 0x0000e600ff047b82 */ /* 0x000ea20000000a00 */
[----:B0-----:R-:W-:-:S02]  /*0080*/  IMAD R7, R7, UR5, R0 ;  /* 0x0000000507077c24 */ /* 0x001fc4000f8e0200 */
[----:B-1----:R-:W-:-:S03]  /*0090*/  IMAD R2, R2, UR4, R3 ;  /* 0x0000000402027c24 */ /* 0x002fc6000f8e0203 */
[----:B--2---:R-:W-:-:S04]  /*00a0*/  ISETP.GE.AND P0, PT, R7, R4, PT ;  /* 0x000000040700720c */ /* 0x004fc80003f06270 */
[----:B------:R-:W-:-:S13]  /*00b0*/  ISETP.GE.OR P0, PT, R2, R5, P0 ;  /* 0x000000050200720c */ /* 0x000fda0000706670 */
[----:B------:R-:W-:Y:S05]  /*00c0*/  @P0 EXIT ;  /* 0x000000000000094d */ /* 0x000fea0003800000 */
[----:B------:R-:W0:Y:S01]  /*00d0*/  LDCU.128 UR12, c[0x0][0x3b0] ;  /* 0x00007600ff0c77ac */ /* 0x000e220008000c00 */
[----:B------:R-:W1:Y:S01]  /*00e0*/  LDCU.64 UR4, c[0x0][0x3a0] ;  /* 0x00007400ff0477ac */ /* 0x000e620008000a00 */
[----:B------:R-:W2:Y:S01]  /*00f0*/  LDCU.64 UR8, c[0x0][0x390] ;  /* 0x00007200ff0877ac */ /* 0x000ea20008000a00 */
[----:B------:R-:W3:Y:S01]  /*0100*/  LDCU.U8 UR6, c[0x0][0x3a8] ;  /* 0x00007500ff0677ac */ /* 0x000ee20008000000 */
[----:B0-----:R-:W-:Y:S02]  /*0110*/  UISETP.NE.U32.AND UP1, UPT, UR14, URZ, UPT ;  /* 0x000000ff0e00728c */ /* 0x001fe4000bf25070 */
[----:B------:R-:W-:Y:S02]  /*0120*/  UISETP.EQ.U32.AND UP0, UPT, UR12, URZ, UPT ;  /* 0x000000ff0c00728c */ /* 0x000fe4000bf02070 */
[----:B------:R-:W-:Y:S01]  /*0130*/  UISETP.NE.AND.EX UP1, UPT, UR15, URZ, UPT, UP1 ;  /* 0x000000ff0f00728c */ /* 0x000fe2000bf25310 */
[----:B-1----:R-:W-:Y:S02]  /*0140*/  VIADD R0, R2, -UR5 ;  /* 0x8000000502007c36 */ /* 0x002fe40008000000 */
[----:B------:R-:W-:Y:S01]  /*0150*/  VIADD R3, R7, -UR4 ;  /* 0x8000000407037c36 */ /* 0x000fe20008000000 */
[----:B------:R-:W-:-:S02]  /*0160*/  UISETP.EQ.OR.EX UP0, UPT, UR13, URZ, !UP1, UP0 ;  /* 0x000000ff0d00728c */ /* 0x000fc4000cf02700 */
[C---:B--2---:R-:W-:Y:S01]  /*0170*/  ISETP.GE.AND P0, PT, R0.reuse, UR9, PT ;  /* 0x0000000900007c0c */ /* 0x044fe2000bf06270 */
[----:B------:R-:W0:Y:S01]  /*0180*/  LDCU.64 UR4, c[0x0][0x358] ;  /* 0x00006b00ff0477ac */ /* 0x000e220008000a00 */
[C---:B------:R-:W-:Y:S01]  /*0190*/  ISETP.GE.AND P1, PT, R3.reuse, UR8, PT ;  /* 0x0000000803007c0c */ /* 0x040fe2000bf26270 */
[----:B---3--:R-:W-:Y:S01]  /*01a0*/  IMAD.U32 R6, RZ, RZ, UR6 ;  /* 0x00000006ff067e24 */ /* 0x008fe2000f8e00ff */
[----:B------:R-:W-:Y:S01]  /*01b0*/  ISETP.LT.OR P0, PT, R0, RZ, P0 ;  /* 0x000000ff0000720c */ /* 0x000fe20000701670 */
[C---:B------:R-:W-:Y:S01]  /*01c0*/  IMAD R0, R3.reuse, UR9, R0 ;  /* 0x0000000903007c24 */ /* 0x040fe2000f8e0200 */
[----:B------:R-:W-:-:S03]  /*01d0*/  ISETP.LT.OR P1, PT, R3, RZ, P1 ;  /* 0x000000ff0300720c */ /* 0x000fc60000f21670 */
        /* <DEDUP_REMOVED lines=29> */
[----:B------:R-:W-:Y:S05]  /*03b0*/  CALL.REL.NOINC `($__internal_1_$__cuda_sm3x_div_rn_noftz_f32_slowpath) ;  /* 0x0000000400c87944 */ /* 0x000fea0003c00000 */
[----:B------:R-:W-:-:S07]  /*03c0*/  IMAD.MOV.U32 R14, RZ, RZ, R3 ;  /* 0x000000ffff0e7224 */ /* 0x000fce00078e0003 */
.L_x_21:
[----:B------:R-:W-:Y:S05]  /*03d0*/  BSYNC.RECONVERGENT B0 ;  /* 0x0000000000007941 */ /* 0x000fea0003800200 */
.L_x_20:
[----:B------:R-:W0:Y:S01]  /*03e0*/  LDC.64 R12, c[0x0][0x3b8] ;  /* 0x0000ee00ff0c7b82 */ /* 0x000e220000000a00 */
[----:B------:R-:W-:Y:S01]  /*03f0*/  PRMT R0, R6, 0x7610, R0 ;  /* 0x0000761006007816 */ /* 0x000fe20000000000 */
[----:B------:R-:W1:Y:S01]  /*0400*/  LDCU UR6, c[0x0][0x39c] ;  /* 0x00007380ff0677ac */ /* 0x000e620008000800 */
[----:B------:R-:W2:Y:S04]  /*0410*/  LDCU UR7, c[0x0][0x3ac] ;  /* 0x00007580ff0777ac */ /* 0x000ea80008000800 */
[----:B------:R-:W3:Y:S01]  /*0420*/  @!P0 LDG.E.U8.CONSTANT R0, desc[UR4][R4.64+0x1] ;  /* 0x0000010404008981 */ /* 0x000ee2000c1e9100 */
[----:B------:R-:W4:Y:S08]  /*0430*/  LDC.64 R10, c[0x0][0x3b0] ;  /* 0x0000ec00ff0a7b82 */ /* 0x000f300000000a00 */
[----:B------:R-:W5:Y:S01]  /*0440*/  LDC.64 R8, c[0x0][0x388] ;  /* 0x0000e200ff087b82 */ /* 0x000f620000000a00 */
[----:B0-----:R-:W2:Y:S04]  /*0450*/  LDG.E.CONSTANT R13, desc[UR4][R12.64+0x4] ;  /* 0x000004040c0d7981 */ /* 0x001ea8000c1e9900 */
[----:B----4-:R-:W4:Y:S01]  /*0460*/  LDG.E.CONSTANT R11, desc[UR4][R10.64+0x4] ;  /* 0x000004040a0b7981 */ /* 0x010f22000c1e9900 */
[----:B-1----:R-:W-:Y:S01]  /*0470*/  IMAD R3, R7, UR6, R2 ;  /* 0x0000000607037c24 */ /* 0x002fe2000f8e0202 */
[----:B------:R-:W-:Y:S01]  /*0480*/  @P3 FMNMX R14, RZ, R14, !PT ;  /* 0x0000000eff0e3209 */ /* 0x000fe20007800000 */
[----:B------:R-:W0:Y:S02]  /*0490*/  LDCU UR6, c[0x0][0x3c0] ;  /* 0x00007800ff0677ac */ /* 0x000e240008000800 */
[----:B-----5:R-:W-:-:S05]  /*04a0*/  IMAD.WIDE R8, R3, 0x4, R8 ;  /* 0x0000000403087825 */ /* 0x020fca00078e0208 */
[----:B------:R1:W-:Y:S01]  /*04b0*/  STG.E desc[UR4][R8.64], R14 ;  /* 0x0000000e08007986 */ /* 0x0003e2000c101904 */
[----:B------:R-:W-:Y:S01]  /*04c0*/  BSSY.RECONVERGENT B0, `(.L_x_22) ;  /* 0x0000010000007945 */ /* 0x000fe20003800200 */
[----:B0-----:R-:W-:Y:S02]  /*04d0*/  ISETP.NE.AND P3, PT, RZ, UR6, PT ;  /* 0x00000006ff007c0c */ /* 0x001fe4000bf65270 */
[----:B---3--:R-:W-:-:S04]  /*04e0*/  LOP3.LUT R15, R0, 0xff, RZ, 0xc0, !PT ;  /* 0x000000ff000f7812 */ /* 0x008fc800078ec0ff */
[----:B------:R-:W4:Y:S08]  /*04f0*/  I2F.U16 R0, R15 ;  /* 0x0000000f00007306 */ /* 0x000f300000101000 */
[----:B--2---:R-:W0:Y:S01]  /*0500*/  MUFU.RCP R16, R13 ;  /* 0x0000000d00107308 */ /* 0x004e220000001000 */
[----:B----4-:R-:W-:-:S07]  /*0510*/  FFMA R0, R0, UR7, -R11 ;  /* 0x0000000700007c23 */ /* 0x010fce000800080b */
[----:B------:R-:W2:Y:S01]  /*0520*/  FCHK P1, R0, R13 ;  /* 0x0000000d00007302 */ /* 0x000ea20000020000 */
[----:B0-----:R-:W-:-:S04]  /*0530*/  FFMA R3, -R13, R16, 1 ;  /* 0x3f8000000d037423 */ /* 0x001fc80000000110 */
[----:B------:R-:W-:-:S04]  /*0540*/  FFMA R3, R16, R3, R16 ;  /* 0x0000000310037223 */ /* 0x000fc80000000010 */
[----:B------:R-:W-:-:S04]  /*0550*/  FFMA R10, R0, R3, RZ ;  /* 0x00000003000a7223 */ /* 0x000fc800000000ff */
[----:B------:R-:W-:-:S04]  /*0560*/  FFMA R11, -R13, R10, R0 ;  /* 0x0000000a0d0b7223 */ /* 0x000fc80000000100 */
[----:B------:R-:W-:Y:S01]  /*0570*/  FFMA R3, R3, R11, R10 ;  /* 0x0000000b03037223 */ /* 0x000fe2000000000a */
[----:B-12---:R-:W-:Y:S06]  /*0580*/  @!P1 BRA `(.L_x_23) ;  /* 0x00000000000c9947 */ /* 0x006fec0003800000 */
[----:B------:R-:W-:Y:S01]  /*0590*/  IMAD.MOV.U32 R3, RZ, RZ, R13 ;  /* 0x000000ffff037224 */ /* 0x000fe200078e000d */
[----:B------:R-:W-:-:S07]  /*05a0*/  MOV R8, 0x5c0 ;  /* 0x000005c000087802 */ /* 0x000fce0000000f00 */
[----:B------:R-:W-:Y:S05]  /*05b0*/  CALL.REL.NOINC `($__internal_1_$__cuda_sm3x_div_rn_noftz_f32_slowpath) ;  /* 0x0000000400487944 */ /* 0x000fea0003c00000 */
.L_x_23:
[----:B------:R-:W-:Y:S05]  /*05c0*/  BSYNC.RECONVERGENT B0 ;  /* 0x0000000000007941 */ /* 0x000fea0003800200 */
.L_x_22:
[----:B------:R-:W0:Y:S01]  /*05d0*/  LDC.64 R12, c[0x0][0x3b8] ;  /* 0x0000ee00ff0c7b82 */ /* 0x000e220000000a00 */
[----:B------:R1:W2:Y:S01]  /*05e0*/  @!P0 LDG.E.U8.CONSTANT R6, desc[UR4][R4.64+0x2] ;  /* 0x0000020404068981 */ /* 0x0002a2000c1e9100 */
[----:B------:R-:W3:Y:S01]  /*05f0*/  LDCU.64 UR6, c[0x0][0x398] ;  /* 0x00007300ff0677ac */ /* 0x000ee20008000a00 */
[----:B------:R-:W4:Y:S05]  /*0600*/  LDCU UR8, c[0x0][0x3ac] ;  /* 0x00007580ff0877ac */ /* 0x000f2a0008000800 */
[----:B------:R-:W5:Y:S08]  /*0610*/  LDC.64 R10, c[0x0][0x3b0] ;  /* 0x0000ec00ff0a7b82 */ /* 0x000f700000000a00 */
[----:B------:R-:W1:Y:S01]  /*0620*/  LDC.64 R8, c[0x0][0x388] ;  /* 0x0000e200ff087b82 */ /* 0x000e620000000a00 */
[----:B0-----:R-:W4:Y:S04]  /*0630*/  LDG.E.CONSTANT R13, desc[UR4][R12.64+0x8] ;  /* 0x000008040c0d7981 */ /* 0x001f28000c1e9900 */
[----:B-----5:R-:W5:Y:S01]  /*0640*/  LDG.E.CONSTANT R11, desc[UR4][R10.64+0x8] ;  /* 0x000008040a0b7981 */ /* 0x020f62000c1e9900 */
[----:B---3--:R-:W-:Y:S01]  /*0650*/  VIADD R7, R7, UR6 ;  /* 0x0000000607077c36 */ /* 0x008fe20008000000 */
[----:B------:R-:W0:Y:S01]  /*0660*/  LDCU UR6, c[0x0][0x3c0] ;  /* 0x00007800ff0677ac */ /* 0x000e220008000800 */
[----:B------:R-:W-:-:S02]  /*0670*/  IMAD.MOV.U32 R17, RZ, RZ, R3 ;  /* 0x000000ffff117224 */ /* 0x000fc400078e0003 */
[----:B------:R-:W-:-:S03]  /*0680*/  IMAD R15, R7, UR7, R2 ;  /* 0x00000007070f7c24 */ /* 0x000fc6000f8e0202 */
[----:B------:R-:W-:Y:S01]  /*0690*/  @P3 FMNMX R17, RZ, R17, !PT ;  /* 0x00000011ff113209 */ /* 0x000fe20007800000 */
[----:B-1----:R-:W-:-:S05]  /*06a0*/  IMAD.WIDE R4, R15, 0x4, R8 ;  /* 0x000000040f047825 */ /* 0x002fca00078e0208 */
[----:B------:R1:W-:Y:S01]  /*06b0*/  STG.E desc[UR4][R4.64], R17 ;  /* 0x0000001104007986 */ /* 0x0003e2000c101904 */
[----:B------:R-:W-:Y:S01]  /*06c0*/  BSSY.RECONVERGENT B0, `(.L_x_24) ;  /* 0x0000010000007945 */ /* 0x000fe20003800200 */
[----:B0-----:R-:W-:Y:S02]  /*06d0*/  ISETP.NE.AND P0, PT, RZ, UR6, PT ;  /* 0x00000006ff007c0c */ /* 0x001fe4000bf05270 */
[----:B--2---:R-:W-:-:S04]  /*06e0*/  LOP3.LUT R6, R6, 0xff, RZ, 0xc0, !PT ;  /* 0x000000ff06067812 */ /* 0x004fc800078ec0ff */
[----:B------:R-:W5:Y:S08]  /*06f0*/  I2F.U16 R0, R6 ;  /* 0x0000000600007306 */ /* 0x000f700000101000 */
[----:B----4-:R-:W0:Y:S01]  /*0700*/  MUFU.RCP R14, R13 ;  /* 0x0000000d000e7308 */ /* 0x010e220000001000 */
[----:B-----5:R-:W-:-:S07]  /*0710*/  FFMA R0, R0, UR8, -R11 ;  /* 0x0000000800007c23 */ /* 0x020fce000800080b */
        /* <DEDUP_REMOVED lines=10> */
.L_x_25:
[----:B------:R-:W-:Y:S05]  /*07c0*/  BSYNC.RECONVERGENT B0 ;  /* 0x0000000000007941 */ /* 0x000fea0003800200 */
.L_x_24:
[----:B------:R-:W0:Y:S01]  /*07d0*/  LDCU.64 UR6, c[0x0][0x398] ;  /* 0x00007300ff0677ac */ /* 0x000e220008000a00 */
[----:B------:R-:W1:Y:S01]  /*07e0*/  LDC.64 R4, c[0x0][0x388] ;  /* 0x0000e200ff047b82 */ /* 0x000e620000000a00 */
[----:B------:R-:W-:-:S05]  /*07f0*/  IMAD.MOV.U32 R9, RZ, RZ, R3 ;  /* 0x000000ffff097224 */ /* 0x000fca00078e0003 */
[----:B------:R-:W-:Y:S01]  /*0800*/  @P0 FMNMX R9, RZ, R9, !PT ;  /* 0x00000009ff090209 */ /* 0x000fe20007800000 */
[----:B0-----:R-:W-:-:S04]  /*0810*/  VIADD R7, R7, UR6 ;  /* 0x0000000607077c36 */ /* 0x001fc80008000000 */
[----:B------:R-:W-:-:S04]  /*0820*/  IMAD R3, R7, UR7, R2 ;  /* 0x0000000707037c24 */ /* 0x000fc8000f8e0202 */
[----:B-1----:R-:W-:-:S05]  /*0830*/  IMAD.WIDE R2, R3, 0x4, R4 ;  /* 0x0000000403027825 */ /* 0x002fca00078e0204 */
[----:B------:R-:W-:Y:S01]  /*0840*/  STG.E desc[UR4][R2.64], R9 ;  /* 0x0000000902007986 */ /* 0x000fe2000c101904 */
[----:B------:R-:W-:Y:S05]  /*0850*/  EXIT ;  /* 0x000000000000794d */ /* 0x000fea0003800000 */
.L_x_19:
[----:B------:R-:W1:Y:S01]  /*0860*/  LDCU.64 UR6, c[0x0][0x380] ;  /* 0x00007000ff0677ac */ /* 0x000e620008000a00 */
[----:B------:R-:W2:Y:S01]  /*0870*/  LDC.64 R8, c[0x0][0x388] ;  /* 0x0000e200ff087b82 */ /* 0x000ea20000000a00 */
[C---:B-1----:R-:W-:Y:S01]  /*0880*/  IADD3 R10, P1, PT, R0.reuse, UR6, RZ ;  /* 0x00000006000a7c10 */ /* 0x042fe2000ff3e0ff */
[----:B------:R-:W1:Y:S03]  /*0890*/  LDCU UR6, c[0x0][0x3c0] ;  /* 0x00007800ff0677ac */ /* 0x000e660008000800 */
[----:B------:R-:W-:Y:S01]  /*08a0*/  LEA.HI.X.SX32 R11, R0, UR7, 0x1, P1 ;  /* 0x00000007000b7c11 */ /* 0x000fe200088f0eff */
[----:B------:R-:W3:Y:S01]  /*08b0*/  LDCU UR7, c[0x0][0x3ac] ;  /* 0x00007580ff0777ac */ /* 0x000ee20008000800 */
[----:B------:R-:W-:-:S03]  /*08c0*/  PRMT R0, R6, 0x7610, R0 ;  /* 0x0000761006007816 */ /* 0x000fc60000000000 */
[----:B0-----:R-:W4:Y:S04]  /*08d0*/  @!P0 LDG.E.U8.CONSTANT R6, desc[UR4][R10.64+0x2] ;  /* 0x000002040a068981 */ /* 0x001f28000c1e9100 */
[----:B------:R-:W5:Y:S04]  /*08e0*/  @!P0 LDG.E.U8.CONSTANT R0, desc[UR4][R10.64] ;  /* 0x000000040a008981 */ /* 0x000f68000c1e9100 */
[----:B------:R-:W3:Y:S01]  /*08f0*/  @!P0 LDG.E.U8.CONSTANT R13, desc[UR4][R10.64+0x1] ;  /* 0x000001040a0d8981 */ /* 0x000ee2000c1e9100 */
[C---:B------:R-:W-:Y:S01]  /*0900*/  IMAD.IADD R14, R7.reuse, 0x1, R4 ;  /* 0x00000001070e7824 */ /* 0x040fe200078e0204 */
[----:B-1----:R-:W-:Y:S01]  /*0910*/  ISETP.NE.AND P1, PT, RZ, UR6, PT ;  /* 0x00000006ff007c0c */ /* 0x002fe2000bf25270 */
[----:B------:R-:W-:Y:S01]  /*0920*/  IMAD R4, R4, 0x2, R7 ;  /* 0x0000000204047824 */ /* 0x000fe200078e0207 */
[----:B------:R-:W-:Y:S01]  /*0930*/  ISETP.NE.AND P3, PT, RZ, UR6, !P0 ;  /* 0x00000006ff007c0c */ /* 0x000fe2000c765270 */
[-CC-:B------:R-:W-:Y:S01]  /*0940*/  IMAD R3, R7, R5.reuse, R2.reuse ;  /* 0x0000000507037224 */ /* 0x180fe200078e0202 */
[----:B------:R-:W-:Y:S01]  /*0950*/  ISETP.NE.AND P2, PT, RZ, UR6, P0 ;  /* 0x00000006ff007c0c */ /* 0x000fe20008745270 */
[----:B------:R-:W-:-:S02]  /*0960*/  IMAD R7, R14, R5, R2 ;  /* 0x000000050e077224 */ /* 0x000fc400078e0202 */
[----:B------:R-:W-:Y:S02]  /*0970*/  IMAD R17, R4, R5, R2 ;  /* 0x0000000504117224 */ /* 0x000fe400078e0202 */
[----:B--2---:R-:W-:-:S04]  /*0980*/  IMAD.WIDE R4, R7, 0x4, R8 ;  /* 0x0000000407047825 */ /* 0x004fc800078e0208 */
[----:B------:R-:W-:-:S04]  /*0990*/  IMAD.WIDE R2, R3, 0x4, R8 ;  /* 0x0000000403027825 */ /* 0x000fc800078e0208 */
[----:B------:R-:W-:Y:S01]  /*09a0*/  IMAD.WIDE R8, R17, 0x4, R8 ;  /* 0x0000000411087825 */ /* 0x000fe200078e0208 */
        /* <DEDUP_REMOVED lines=10> */
[----:B-1----:R-:W-:-:S05]  /*0a50*/  FMUL R15, R15, UR7 ;  /* 0x000000070f0f7c20 */ /* 0x002fca0008400000 */
[----:B------:R-:W-:Y:S01]  /*0a60*/  @P1 FMNMX R15, RZ, R15, !PT ;  /* 0x0000000fff0f1209 */ /* 0x000fe20007800000 */
[----:B0-----:R-:W-:-:S05]  /*0a70*/  FMUL R7, R0, UR7 ;  /* 0x0000000700077c20 */ /* 0x001fca0008400000 */
[----:B------:R-:W-:-:S05]  /*0a80*/  @P1 FMNMX R7, RZ, R7, !PT ;  /* 0x00000007ff071209 */ /* 0x000fca0007800000 */
[----:B------:R-:W-:Y:S04]  /*0a90*/  STG.E desc[UR4][R2.64], R7 ;  /* 0x0000000702007986 */ /* 0x000fe8000c101904 */
[----:B------:R-:W-:Y:S04]  /*0aa0*/  @!P0 STG.E desc[UR4][R4.64], R11 ;  /* 0x0000000b04008986 */ /* 0x000fe8000c101904 */
[----:B------:R-:W-:Y:S04]  /*0ab0*/  @P0 STG.E desc[UR4][R4.64], R13 ;  /* 0x0000000d04000986 */ /* 0x000fe8000c101904 */
[----:B------:R-:W-:Y:S01]  /*0ac0*/  STG.E desc[UR4][R8.64], R15 ;  /* 0x0000000f08007986 */ /* 0x000fe2000c101904 */
[----:B------:R-:W-:Y:S05]  /*0ad0*/  EXIT ;  /* 0x000000000000794d */ /* 0x000fea0003800000 */
        .weak           $__internal_1_$__cuda_sm3x_div_rn_noftz_f32_slowpath
        .type           $__internal_1_$__cuda_sm3x_div_rn_noftz_f32_slowpath,@function
        .size           $__internal_1_$__cuda_sm3x_div_rn_noftz_f32_slowpath,(.L_x_39 - $__internal_1_$__cuda_sm3x_div_rn_noftz_f32_slowpath)
$__internal_1_$__cuda_sm3x_div_rn_noftz_f32_slowpath:
        /* <DEDUP_REMOVED lines=34> */
.L_x_27:
        /* <DEDUP_REMOVED lines=51> */
.L_x_34:
[----:B------:R-:W-:-:S04]  /*1030*/  LOP3.LUT R0, R0, 0x80000000, RZ, 0xc0, !PT ;  /* 0x8000000000007812 */ /* 0x000fc800078ec0ff */
[----:B------:R-:W-:Y:S01]  /*1040*/  LOP3.LUT R0, R0, 0x7f800000, RZ, 0xfc, !PT ;  /* 0x7f80000000007812 */ /* 0x000fe200078efcff */
[----:B------:R-:W-:Y:S06]  /*1050*/  BRA `(.L_x_35) ;  /* 0x0000000000047947 */ /* 0x000fec0003800000 */
.L_x_33:
[----:B------:R-:W-:-:S07]  /*1060*/  IMAD R0, R10, 0x800000, R0 ;  /* 0x008000000a007824 */ /* 0x000fce00078e0200 */
.L_x_35:
[----:B------:R-:W-:Y:S05]  /*1070*/  BSYNC.RECONVERGENT B2 ;  /* 0x0000000000027941 */ /* 0x000fea0003800200 */
.L_x_32:
[----:B------:R-:W-:Y:S05]  /*1080*/  BRA `(.L_x_36) ;  /* 0x0000000000207947 */ /* 0x000fea0003800000 */
.L_x_31:
[----:B------:R-:W-:-:S04]  /*1090*/  LOP3.LUT R0, R3, 0x80000000, R0, 0x48, !PT ;  /* 0x8000000003007812 */ /* 0x000fc800078e4800 */
[----:B------:R-:W-:Y:S01]  /*10a0*/  LOP3.LUT R0, R0, 0x7f800000, RZ, 0xfc, !PT ;  /* 0x7f80000000007812 */ /* 0x000fe200078efcff */
[----:B------:R-:W-:Y:S06]  /*10b0*/  BRA `(.L_x_36) ;  /* 0x0000000000147947 */ /* 0x000fec0003800000 */
.L_x_30:
[----:B------:R-:W-:Y:S01]  /*10c0*/  LOP3.LUT R0, R3, 0x80000000, R0, 0x48, !PT ;  /* 0x8000000003007812 */ /* 0x000fe200078e4800 */
[----:B------:R-:W-:Y:S06]  /*10d0*/  BRA `(.L_x_36) ;  /* 0x00000000000c7947 */ /* 0x000fec0003800000 */
.L_x_29:
[----:B------:R-:W0:Y:S01]  /*10e0*/  MUFU.RSQ R0, -QNAN ;  /* 0xffc0000000007908 */ /* 0x000e220000001400 */
[----:B------:R-:W-:Y:S05]  /*10f0*/  BRA `(.L_x_36) ;  /* 0x0000000000047947 */ /* 0x000fea0003800000 */
.L_x_28:
[----:B------:R-:W-:-:S07]  /*1100*/  FADD.FTZ R0, R0, R3 ;  /* 0x0000000300007221 */ /* 0x000fce0000010000 */
.L_x_36:
[----:B------:R-:W-:Y:S05]  /*1110*/  BSYNC.RECONVERGENT B1 ;  /* 0x0000000000017941 */ /* 0x000fea0003800200 */
.L_x_26:
[----:B------:R-:W-:Y:S02]  /*1120*/  IMAD.MOV.U32 R9, RZ, RZ, 0x0 ;  /* 0x00000000ff097424 */ /* 0x000fe400078e00ff */
[----:B0-----:R-:W-:Y:S02]  /*1130*/  IMAD.MOV.U32 R3, RZ, RZ, R0 ;  /* 0x000000ffff037224 */ /* 0x001fe400078e0000 */
[----:B------:R-:W-:Y:S05]  /*1140*/  RET.REL.NODEC R8 `(postprocess_pad_u8_to_nchw_f32) ;  /* 0xffffffec08ac7950 */ /* 0x000fea0003c3ffff */
.L_x_37:
        /* <DEDUP_REMOVED lines=11> */
.L_x_39:


//--------------------- .nv.shared.reserved.0     --------------------------
	.section	.nv.shared.reserved.0,"aw",@nobits
	.weak		__nv_reservedSMEM_offset_0_alias
	.size		__nv_reservedSMEM_offset_0_alias, 0, 64
	.other		__nv_reservedSMEM_offset_0_alias,@"STO_CUDA_RESERVED_SHARED STV_DEFAULT"
__nv_reservedSMEM_offset_0_alias:
	.zero		0
	.zero		64


//--------------------- .nv.constant0.postprocess_pad_u8_to_nhwc_f32 --------------------------
	.section	.nv.constant0.postprocess_pad_u8_to_nhwc_f32,"a",@progbits
	.sectionflags	@""
	.align	4
.nv.constant0.postprocess_pad_u8_to_nhwc_f32:
	.zero		964


//--------------------- .nv.constant0.postprocess_pad_u8_to_nchw_f32 --------------------------
	.section	.nv.constant0.postprocess_pad_u8_to_nchw_f32,"a",@progbits
	.sectionflags	@""
	.align	4
.nv.constant0.postprocess_pad_u8_to_nchw_f32:
	.zero		964


//--------------------- SYMBOLS --------------------------

	.type		.nv.reservedSmem.offset0,@object
	.size		.nv.reservedSmem.offset0,0x4
